//
// Generated by NVIDIA NVVM Compiler
//
// Compiler Build ID: CL-36424714
// Cuda compilation tools, release 13.0, V13.0.88
// Based on NVVM 20.0.0
//

.version 9.0
.target sm_100
.address_size 64

	// .globl	_Z22gpu_image_to_histogramPhPi
// _ZZ13server_kernelP5queueS0_PbE15requestDequeued has been demoted
// _ZZ13server_kernelP5queueS0_PbE5hist1 has been demoted
// _ZZ13server_kernelP5queueS0_PbE5hist2 has been demoted
// _ZZ13server_kernelP5queueS0_PbE8distance has been demoted

.visible .entry _Z22gpu_image_to_histogramPhPi(
	.param .u64 .ptr .align 1 _Z22gpu_image_to_histogramPhPi_param_0,
	.param .u64 .ptr .align 1 _Z22gpu_image_to_histogramPhPi_param_1
)
{
	.reg .pred 	%p<26>;
	.reg .b16 	%rs<50>;
	.reg .b32 	%r<18>;
	.reg .b64 	%rd<19>;

	ld.param.u64 	%rd4, [_Z22gpu_image_to_histogramPhPi_param_0];
	ld.param.u64 	%rd3, [_Z22gpu_image_to_histogramPhPi_param_1];
	cvta.to.global.u64 	%rd1, %rd4;
	mov.u32 	%r3, %tid.x;
	shr.u32 	%r1, %r3, 5;
	and.b32  	%r2, %r3, 31;
	cvt.u64.u32 	%rd5, %r3;
	add.s64 	%rd2, %rd1, %rd5;
	ld.global.u8 	%rs1, [%rd2];
	add.s32 	%r4, %r1, -1;
	add.s32 	%r5, %r2, -1;
	setp.gt.u32 	%p3, %r4, 31;
	setp.gt.u32 	%p1, %r5, 31;
	or.pred  	%p5, %p3, %p1;
	mov.b16 	%rs43, 0;
	@%p5 bra 	$L__BB0_2;
	shl.b32 	%r6, %r4, 5;
	add.s32 	%r7, %r6, %r5;
	cvt.u64.u32 	%rd6, %r7;
	add.s64 	%rd7, %rd1, %rd6;
	ld.global.u8 	%rs19, [%rd7];
	setp.lt.u16 	%p6, %rs19, %rs1;
	selp.b16 	%rs43, 0, -128, %p6;
$L__BB0_2:
	setp.gt.u32 	%p7, %r4, 31;
	@%p7 bra 	$L__BB0_4;
	add.s32 	%r8, %r3, -32;
	cvt.u64.u32 	%rd8, %r8;
	add.s64 	%rd9, %rd1, %rd8;
	ld.global.u8 	%rs21, [%rd9];
	setp.lt.u16 	%p8, %rs21, %rs1;
	selp.b16 	%rs23, 0, 64, %p8;
	or.b16  	%rs43, %rs23, %rs43;
$L__BB0_4:
	setp.gt.u32 	%p9, %r4, 31;
	setp.eq.s32 	%p10, %r2, 31;
	or.pred  	%p11, %p10, %p9;
	@%p11 bra 	$L__BB0_6;
	shl.b32 	%r9, %r4, 5;
	or.b32  	%r10, %r9, %r2;
	cvt.u64.u32 	%rd10, %r10;
	add.s64 	%rd11, %rd1, %rd10;
	ld.global.u8 	%rs24, [%rd11+1];
	setp.lt.u16 	%p12, %rs24, %rs1;
	selp.b16 	%rs26, 0, 32, %p12;
	or.b16  	%rs43, %rs26, %rs43;
$L__BB0_6:
	setp.eq.s32 	%p13, %r2, 31;
	@%p13 bra 	$L__BB0_8;
	ld.global.u8 	%rs27, [%rd2+1];
	setp.lt.u16 	%p14, %rs27, %rs1;
	selp.b16 	%rs29, 0, 16, %p14;
	or.b16  	%rs43, %rs29, %rs43;
$L__BB0_8:
	setp.eq.s32 	%p15, %r2, 31;
	setp.eq.s32 	%p16, %r1, 31;
	or.pred  	%p17, %p16, %p15;
	@%p17 bra 	$L__BB0_10;
	ld.global.u8 	%rs30, [%rd2+33];
	setp.lt.u16 	%p18, %rs30, %rs1;
	selp.b16 	%rs32, 0, 8, %p18;
	or.b16  	%rs43, %rs32, %rs43;
$L__BB0_10:
	setp.eq.s32 	%p20, %r1, 31;
	mov.pred 	%p25, -1;
	@%p20 bra 	$L__BB0_12;
	ld.global.u8 	%rs33, [%rd2+32];
	setp.lt.u16 	%p21, %rs33, %rs1;
	selp.b16 	%rs35, 0, 4, %p21;
	or.b16  	%rs43, %rs35, %rs43;
	mov.pred 	%p25, %p1;
$L__BB0_12:
	@%p25 bra 	$L__BB0_14;
	shl.b32 	%r11, %r1, 5;
	add.s32 	%r12, %r11, %r5;
	add.s32 	%r13, %r12, 32;
	cvt.u64.u32 	%rd12, %r13;
	add.s64 	%rd13, %rd1, %rd12;
	ld.global.u8 	%rs36, [%rd13];
	setp.lt.u16 	%p22, %rs36, %rs1;
	selp.b16 	%rs38, 0, 2, %p22;
	or.b16  	%rs43, %rs38, %rs43;
$L__BB0_14:
	setp.gt.u32 	%p23, %r5, 31;
	@%p23 bra 	$L__BB0_16;
	add.s32 	%r14, %r3, -1;
	cvt.u64.u32 	%rd14, %r14;
	add.s64 	%rd15, %rd1, %rd14;
	ld.global.u8 	%rs39, [%rd15];
	setp.ge.u16 	%p24, %rs39, %rs1;
	selp.u16 	%rs41, 1, 0, %p24;
	or.b16  	%rs43, %rs43, %rs41;
$L__BB0_16:
	cvta.to.global.u64 	%rd16, %rd3;
	cvt.u32.u16 	%r15, %rs43;
	and.b32  	%r16, %r15, 255;
	mul.wide.u32 	%rd17, %r16, 4;
	add.s64 	%rd18, %rd16, %rd17;
	atom.global.add.u32 	%r17, [%rd18], 1;
	ret;

}
	// .globl	_Z22gpu_histogram_distancePiS_Pd
.visible .entry _Z22gpu_histogram_distancePiS_Pd(
	.param .u64 .ptr .align 1 _Z22gpu_histogram_distancePiS_Pd_param_0,
	.param .u64 .ptr .align 1 _Z22gpu_histogram_distancePiS_Pd_param_1,
	.param .u64 .ptr .align 1 _Z22gpu_histogram_distancePiS_Pd_param_2
)
{
	.reg .pred 	%p<10>;
	.reg .b32 	%r<8>;
	.reg .b64 	%rd<13>;
	.reg .b64 	%fd<28>;

	ld.param.u64 	%rd3, [_Z22gpu_histogram_distancePiS_Pd_param_0];
	ld.param.u64 	%rd4, [_Z22gpu_histogram_distancePiS_Pd_param_1];
	ld.param.u64 	%rd5, [_Z22gpu_histogram_distancePiS_Pd_param_2];
	cvta.to.global.u64 	%rd6, %rd4;
	cvta.to.global.u64 	%rd7, %rd3;
	cvta.to.global.u64 	%rd1, %rd5;
	mov.u32 	%r1, %tid.x;
	mul.wide.u32 	%rd8, %r1, 8;
	add.s64 	%rd2, %rd1, %rd8;
	mov.b64 	%rd9, 0;
	st.global.u64 	[%rd2], %rd9;
	mul.wide.u32 	%rd10, %r1, 4;
	add.s64 	%rd11, %rd7, %rd10;
	ld.global.u32 	%r2, [%rd11];
	add.s64 	%rd12, %rd6, %rd10;
	ld.global.u32 	%r3, [%rd12];
	neg.s32 	%r4, %r3;
	setp.eq.s32 	%p1, %r2, %r4;
	@%p1 bra 	$L__BB1_2;
	sub.s32 	%r5, %r2, %r3;
	mul.lo.s32 	%r6, %r5, %r5;
	cvt.rn.f64.u32 	%fd1, %r6;
	add.s32 	%r7, %r3, %r2;
	cvt.rn.f64.s32 	%fd2, %r7;
	div.rn.f64 	%fd3, %fd1, %fd2;
	st.global.f64 	[%rd2], %fd3;
$L__BB1_2:
	bar.sync 	0;
	setp.gt.u32 	%p2, %r1, 127;
	@%p2 bra 	$L__BB1_4;
	ld.global.f64 	%fd4, [%rd2];
	ld.global.f64 	%fd5, [%rd2+1024];
	add.f64 	%fd6, %fd4, %fd5;
	st.global.f64 	[%rd2], %fd6;
$L__BB1_4:
	bar.sync 	0;
	setp.gt.u32 	%p3, %r1, 63;
	@%p3 bra 	$L__BB1_6;
	ld.global.f64 	%fd7, [%rd2];
	ld.global.f64 	%fd8, [%rd2+512];
	add.f64 	%fd9, %fd7, %fd8;
	st.global.f64 	[%rd2], %fd9;
$L__BB1_6:
	bar.sync 	0;
	setp.gt.u32 	%p4, %r1, 31;
	@%p4 bra 	$L__BB1_8;
	ld.global.f64 	%fd10, [%rd2];
	ld.global.f64 	%fd11, [%rd2+256];
	add.f64 	%fd12, %fd10, %fd11;
	st.global.f64 	[%rd2], %fd12;
$L__BB1_8:
	bar.sync 	0;
	setp.gt.u32 	%p5, %r1, 15;
	@%p5 bra 	$L__BB1_10;
	ld.global.f64 	%fd13, [%rd2];
	ld.global.f64 	%fd14, [%rd2+128];
	add.f64 	%fd15, %fd13, %fd14;
	st.global.f64 	[%rd2], %fd15;
$L__BB1_10:
	bar.sync 	0;
	setp.gt.u32 	%p6, %r1, 7;
	@%p6 bra 	$L__BB1_12;
	ld.global.f64 	%fd16, [%rd2];
	ld.global.f64 	%fd17, [%rd2+64];
	add.f64 	%fd18, %fd16, %fd17;
	st.global.f64 	[%rd2], %fd18;
$L__BB1_12:
	bar.sync 	0;
	setp.gt.u32 	%p7, %r1, 3;
	@%p7 bra 	$L__BB1_14;
	ld.global.f64 	%fd19, [%rd2];
	ld.global.f64 	%fd20, [%rd2+32];
	add.f64 	%fd21, %fd19, %fd20;
	st.global.f64 	[%rd2], %fd21;
$L__BB1_14:
	bar.sync 	0;
	setp.gt.u32 	%p8, %r1, 1;
	@%p8 bra 	$L__BB1_16;
	ld.global.f64 	%fd22, [%rd2];
	ld.global.f64 	%fd23, [%rd2+16];
	add.f64 	%fd24, %fd22, %fd23;
	st.global.f64 	[%rd2], %fd24;
$L__BB1_16:
	bar.sync 	0;
	setp.ne.s32 	%p9, %r1, 0;
	@%p9 bra 	$L__BB1_18;
	ld.global.f64 	%fd25, [%rd2];
	ld.global.f64 	%fd26, [%rd1+8];
	add.f64 	%fd27, %fd25, %fd26;
	st.global.f64 	[%rd2], %fd27;
$L__BB1_18:
	bar.sync 	0;
	ret;

}
	// .globl	_Z13server_kernelP5queueS0_Pb
.visible .entry _Z13server_kernelP5queueS0_Pb(
	.param .u64 .ptr .align 1 _Z13server_kernelP5queueS0_Pb_param_0,
	.param .u64 .ptr .align 1 _Z13server_kernelP5queueS0_Pb_param_1,
	.param .u64 .ptr .align 1 _Z13server_kernelP5queueS0_Pb_param_2
)
{
	.reg .pred 	%p<89>;
	.reg .b16 	%rs<103>;
	.reg .b32 	%r<231>;
	.reg .b64 	%rd<55>;
	.reg .b64 	%fd<47>;
	// demoted variable
	.shared .align 8 .b8 _ZZ13server_kernelP5queueS0_PbE15requestDequeued[32];
	// demoted variable
	.shared .align 4 .b8 _ZZ13server_kernelP5queueS0_PbE5hist1[1024];
	// demoted variable
	.shared .align 4 .b8 _ZZ13server_kernelP5queueS0_PbE5hist2[1024];
	// demoted variable
	.shared .align 8 .b8 _ZZ13server_kernelP5queueS0_PbE8distance[2048];
	ld.param.u64 	%rd10, [_Z13server_kernelP5queueS0_Pb_param_0];
	ld.param.u64 	%rd11, [_Z13server_kernelP5queueS0_Pb_param_1];
	ld.param.u64 	%rd12, [_Z13server_kernelP5queueS0_Pb_param_2];
	cvta.to.global.u64 	%rd1, %rd11;
	cvta.to.global.u64 	%rd2, %rd10;
	cvta.to.global.u64 	%rd3, %rd12;
	ld.global.u8 	%rs35, [%rd3];
	setp.ne.s16 	%p5, %rs35, 0;
	@%p5 bra 	$L__BB2_90;
	mov.u32 	%r75, %ctaid.x;
	mul.wide.u32 	%rd13, %r75, 328;
	add.s64 	%rd4, %rd2, %rd13;
	add.s64 	%rd5, %rd1, %rd13;
	mov.u32 	%r1, %tid.x;
	mov.u32 	%r2, %ntid.x;
	add.s32 	%r76, %r1, %r2;
	max.u32 	%r77, %r76, 256;
	setp.lt.u32 	%p6, %r76, 256;
	selp.u32 	%r78, 1, 0, %p6;
	add.s32 	%r79, %r76, %r78;
	sub.s32 	%r80, %r77, %r79;
	div.u32 	%r81, %r80, %r2;
	add.s32 	%r3, %r81, %r78;
	shl.b32 	%r82, %r1, 3;
	mov.u32 	%r83, _ZZ13server_kernelP5queueS0_PbE8distance;
	add.s32 	%r4, %r83, %r82;
	shl.b32 	%r84, %r1, 2;
	mov.u32 	%r85, _ZZ13server_kernelP5queueS0_PbE5hist1;
	add.s32 	%r5, %r85, %r84;
	mov.u32 	%r86, _ZZ13server_kernelP5queueS0_PbE5hist2;
	add.s32 	%r6, %r86, %r84;
	shl.b32 	%r7, %r2, 3;
	add.s32 	%r8, %r4, %r7;
	shl.b32 	%r9, %r2, 2;
	add.s32 	%r10, %r5, %r9;
	add.s32 	%r11, %r6, %r9;
$L__BB2_2:
	setp.ne.s32 	%p7, %r1, 0;
	@%p7 bra 	$L__BB2_6;
$L__BB2_3:
	ld.global.u32 	%r87, [%rd4];
	add.s32 	%r88, %r87, 1;
	mul.hi.s32 	%r89, %r88, 1717986919;
	shr.u32 	%r90, %r89, 31;
	shr.s32 	%r91, %r89, 2;
	add.s32 	%r92, %r91, %r90;
	mul.lo.s32 	%r93, %r92, 10;
	sub.s32 	%r12, %r88, %r93;
	membar.sys;
	ld.global.u32 	%r94, [%rd4+4];
	setp.eq.s32 	%p8, %r12, %r94;
	@%p8 bra 	$L__BB2_3;
	mul.wide.s32 	%rd14, %r12, 32;
	add.s64 	%rd15, %rd4, %rd14;
	.pragma "used_bytes_mask 15";
	ld.global.v2.u32 	{%r96, %r97}, [%rd15+8];
	ld.global.v2.u32 	{%r98, %r99}, [%rd15+16];
	ld.global.v2.u32 	{%r100, %r101}, [%rd15+24];
	ld.global.v2.u32 	{%r102, %r103}, [%rd15+32];
	st.shared.v2.u32 	[_ZZ13server_kernelP5queueS0_PbE15requestDequeued], {%r96, %r97};
	st.shared.v2.u32 	[_ZZ13server_kernelP5queueS0_PbE15requestDequeued+8], {%r98, %r99};
	st.shared.v2.u32 	[_ZZ13server_kernelP5queueS0_PbE15requestDequeued+16], {%r100, %r101};
	st.shared.v2.u32 	[_ZZ13server_kernelP5queueS0_PbE15requestDequeued+24], {%r102, %r103};
	membar.sys;
	st.global.u32 	[%rd4], %r12;
	membar.sys;
	mov.b32 	%r219, 64;
$L__BB2_5:
	mov.u32 	%r104, _ZZ13server_kernelP5queueS0_PbE5hist1;
	add.s32 	%r105, %r104, %r219;
	mov.b32 	%r106, 0;
	st.shared.u32 	[%r105+-64], %r106;
	mov.u32 	%r107, _ZZ13server_kernelP5queueS0_PbE5hist2;
	add.s32 	%r108, %r107, %r219;
	st.shared.u32 	[%r108+-64], %r106;
	st.shared.u32 	[%r105+-60], %r106;
	st.shared.u32 	[%r108+-60], %r106;
	st.shared.u32 	[%r105+-56], %r106;
	st.shared.u32 	[%r108+-56], %r106;
	st.shared.u32 	[%r105+-52], %r106;
	st.shared.u32 	[%r108+-52], %r106;
	st.shared.u32 	[%r105+-48], %r106;
	st.shared.u32 	[%r108+-48], %r106;
	st.shared.u32 	[%r105+-44], %r106;
	st.shared.u32 	[%r108+-44], %r106;
	st.shared.u32 	[%r105+-40], %r106;
	st.shared.u32 	[%r108+-40], %r106;
	st.shared.u32 	[%r105+-36], %r106;
	st.shared.u32 	[%r108+-36], %r106;
	st.shared.u32 	[%r105+-32], %r106;
	st.shared.u32 	[%r108+-32], %r106;
	st.shared.u32 	[%r105+-28], %r106;
	st.shared.u32 	[%r108+-28], %r106;
	st.shared.u32 	[%r105+-24], %r106;
	st.shared.u32 	[%r108+-24], %r106;
	st.shared.u32 	[%r105+-20], %r106;
	st.shared.u32 	[%r108+-20], %r106;
	st.shared.u32 	[%r105+-16], %r106;
	st.shared.u32 	[%r108+-16], %r106;
	st.shared.u32 	[%r105+-12], %r106;
	st.shared.u32 	[%r108+-12], %r106;
	st.shared.u32 	[%r105+-8], %r106;
	st.shared.u32 	[%r108+-8], %r106;
	st.shared.u32 	[%r105+-4], %r106;
	st.shared.u32 	[%r108+-4], %r106;
	st.shared.u32 	[%r105], %r106;
	st.shared.u32 	[%r108], %r106;
	st.shared.u32 	[%r105+4], %r106;
	st.shared.u32 	[%r108+4], %r106;
	st.shared.u32 	[%r105+8], %r106;
	st.shared.u32 	[%r108+8], %r106;
	st.shared.u32 	[%r105+12], %r106;
	st.shared.u32 	[%r108+12], %r106;
	st.shared.u32 	[%r105+16], %r106;
	st.shared.u32 	[%r108+16], %r106;
	st.shared.u32 	[%r105+20], %r106;
	st.shared.u32 	[%r108+20], %r106;
	st.shared.u32 	[%r105+24], %r106;
	st.shared.u32 	[%r108+24], %r106;
	st.shared.u32 	[%r105+28], %r106;
	st.shared.u32 	[%r108+28], %r106;
	st.shared.u32 	[%r105+32], %r106;
	st.shared.u32 	[%r108+32], %r106;
	st.shared.u32 	[%r105+36], %r106;
	st.shared.u32 	[%r108+36], %r106;
	st.shared.u32 	[%r105+40], %r106;
	st.shared.u32 	[%r108+40], %r106;
	st.shared.u32 	[%r105+44], %r106;
	st.shared.u32 	[%r108+44], %r106;
	st.shared.u32 	[%r105+48], %r106;
	st.shared.u32 	[%r108+48], %r106;
	st.shared.u32 	[%r105+52], %r106;
	st.shared.u32 	[%r108+52], %r106;
	st.shared.u32 	[%r105+56], %r106;
	st.shared.u32 	[%r108+56], %r106;
	st.shared.u32 	[%r105+60], %r106;
	st.shared.u32 	[%r108+60], %r106;
	add.s32 	%r219, %r219, 128;
	setp.ne.s32 	%p9, %r219, 1088;
	@%p9 bra 	$L__BB2_5;
$L__BB2_6:
	bar.sync 	0;
	ld.shared.u64 	%rd6, [_ZZ13server_kernelP5queueS0_PbE15requestDequeued+16];
	mov.u32 	%r220, %r1;
$L__BB2_7:
	shr.u32 	%r109, %r220, 5;
	and.b32  	%r16, %r220, 31;
	and.b32  	%r17, %r220, 1023;
	cvt.u64.u32 	%rd16, %r17;
	add.s64 	%rd7, %rd6, %rd16;
	ld.u8 	%rs1, [%rd7];
	add.s32 	%r18, %r109, -1;
	add.s32 	%r19, %r16, -1;
	setp.gt.u32 	%p10, %r18, 31;
	setp.gt.u32 	%p1, %r19, 31;
	or.pred  	%p12, %p10, %p1;
	mov.b16 	%rs88, 0;
	@%p12 bra 	$L__BB2_9;
	shl.b32 	%r110, %r18, 5;
	add.s32 	%r111, %r110, %r19;
	cvt.u64.u32 	%rd17, %r111;
	add.s64 	%rd18, %rd6, %rd17;
	ld.u8 	%rs37, [%rd18];
	setp.lt.u16 	%p13, %rs37, %rs1;
	selp.b16 	%rs88, 0, -128, %p13;
$L__BB2_9:
	@%p10 bra 	$L__BB2_11;
	shl.b32 	%r112, %r18, 5;
	or.b32  	%r113, %r112, %r16;
	cvt.u64.u32 	%rd19, %r113;
	add.s64 	%rd20, %rd6, %rd19;
	ld.u8 	%rs39, [%rd20];
	setp.lt.u16 	%p15, %rs39, %rs1;
	selp.b16 	%rs41, 0, 64, %p15;
	or.b16  	%rs88, %rs41, %rs88;
$L__BB2_11:
	setp.eq.s32 	%p17, %r16, 31;
	or.pred  	%p18, %p17, %p10;
	@%p18 bra 	$L__BB2_13;
	shl.b32 	%r114, %r18, 5;
	or.b32  	%r115, %r114, %r16;
	cvt.u64.u32 	%rd21, %r115;
	add.s64 	%rd22, %rd6, %rd21;
	ld.u8 	%rs42, [%rd22+1];
	setp.lt.u16 	%p19, %rs42, %rs1;
	selp.b16 	%rs44, 0, 32, %p19;
	or.b16  	%rs88, %rs44, %rs88;
$L__BB2_13:
	@%p17 bra 	$L__BB2_15;
	ld.u8 	%rs45, [%rd7+1];
	setp.lt.u16 	%p21, %rs45, %rs1;
	selp.b16 	%rs47, 0, 16, %p21;
	or.b16  	%rs88, %rs47, %rs88;
$L__BB2_15:
	setp.eq.s32 	%p22, %r16, 31;
	setp.gt.u32 	%p23, %r220, 991;
	or.pred  	%p24, %p23, %p22;
	@%p24 bra 	$L__BB2_17;
	and.b32  	%r116, %r220, -32;
	or.b32  	%r117, %r116, %r16;
	add.s32 	%r118, %r117, 32;
	cvt.u64.u32 	%rd23, %r118;
	add.s64 	%rd24, %rd6, %rd23;
	ld.u8 	%rs48, [%rd24+1];
	setp.lt.u16 	%p25, %rs48, %rs1;
	selp.b16 	%rs50, 0, 8, %p25;
	or.b16  	%rs88, %rs50, %rs88;
$L__BB2_17:
	setp.gt.u32 	%p27, %r220, 991;
	mov.pred 	%p87, -1;
	@%p27 bra 	$L__BB2_19;
	and.b32  	%r119, %r220, -32;
	or.b32  	%r120, %r119, %r16;
	add.s32 	%r121, %r120, 32;
	cvt.u64.u32 	%rd25, %r121;
	add.s64 	%rd26, %rd6, %rd25;
	ld.u8 	%rs51, [%rd26];
	setp.lt.u16 	%p28, %rs51, %rs1;
	selp.b16 	%rs53, 0, 4, %p28;
	or.b16  	%rs88, %rs53, %rs88;
	mov.pred 	%p87, %p1;
$L__BB2_19:
	@%p87 bra 	$L__BB2_21;
	and.b32  	%r122, %r220, -32;
	add.s32 	%r123, %r122, %r19;
	add.s32 	%r124, %r123, 32;
	cvt.u64.u32 	%rd27, %r124;
	add.s64 	%rd28, %rd6, %rd27;
	ld.u8 	%rs54, [%rd28];
	setp.lt.u16 	%p29, %rs54, %rs1;
	selp.b16 	%rs56, 0, 2, %p29;
	or.b16  	%rs88, %rs56, %rs88;
$L__BB2_21:
	setp.gt.u32 	%p30, %r19, 31;
	@%p30 bra 	$L__BB2_23;
	add.s32 	%r125, %r17, -1;
	cvt.u64.u32 	%rd29, %r125;
	add.s64 	%rd30, %rd6, %rd29;
	ld.u8 	%rs57, [%rd30];
	setp.ge.u16 	%p31, %rs57, %rs1;
	selp.u16 	%rs59, 1, 0, %p31;
	or.b16  	%rs88, %rs88, %rs59;
$L__BB2_23:
	and.b16  	%rs60, %rs88, 255;
	mul.wide.u16 	%r126, %rs60, 4;
	mov.u32 	%r127, _ZZ13server_kernelP5queueS0_PbE5hist1;
	add.s32 	%r128, %r127, %r126;
	atom.shared.add.u32 	%r129, [%r128], 1;
	add.s32 	%r220, %r220, %r2;
	setp.lt.u32 	%p32, %r220, 1024;
	@%p32 bra 	$L__BB2_7;
	ld.shared.u64 	%rd8, [_ZZ13server_kernelP5queueS0_PbE15requestDequeued+24];
	mov.u32 	%r221, %r1;
$L__BB2_25:
	shr.u32 	%r130, %r221, 5;
	and.b32  	%r22, %r221, 31;
	and.b32  	%r23, %r221, 1023;
	cvt.u64.u32 	%rd31, %r23;
	add.s64 	%rd9, %rd8, %rd31;
	ld.u8 	%rs18, [%rd9];
	add.s32 	%r24, %r130, -1;
	add.s32 	%r25, %r22, -1;
	setp.gt.u32 	%p33, %r24, 31;
	setp.gt.u32 	%p3, %r25, 31;
	or.pred  	%p35, %p33, %p3;
	mov.b16 	%rs96, 0;
	@%p35 bra 	$L__BB2_27;
	shl.b32 	%r131, %r24, 5;
	add.s32 	%r132, %r131, %r25;
	cvt.u64.u32 	%rd32, %r132;
	add.s64 	%rd33, %rd8, %rd32;
	ld.u8 	%rs62, [%rd33];
	setp.lt.u16 	%p36, %rs62, %rs18;
	selp.b16 	%rs96, 0, -128, %p36;
$L__BB2_27:
	@%p33 bra 	$L__BB2_29;
	shl.b32 	%r133, %r24, 5;
	or.b32  	%r134, %r133, %r22;
	cvt.u64.u32 	%rd34, %r134;
	add.s64 	%rd35, %rd8, %rd34;
	ld.u8 	%rs64, [%rd35];
	setp.lt.u16 	%p38, %rs64, %rs18;
	selp.b16 	%rs66, 0, 64, %p38;
	or.b16  	%rs96, %rs66, %rs96;
$L__BB2_29:
	setp.eq.s32 	%p40, %r22, 31;
	or.pred  	%p41, %p40, %p33;
	@%p41 bra 	$L__BB2_31;
	shl.b32 	%r135, %r24, 5;
	or.b32  	%r136, %r135, %r22;
	cvt.u64.u32 	%rd36, %r136;
	add.s64 	%rd37, %rd8, %rd36;
	ld.u8 	%rs67, [%rd37+1];
	setp.lt.u16 	%p42, %rs67, %rs18;
	selp.b16 	%rs69, 0, 32, %p42;
	or.b16  	%rs96, %rs69, %rs96;
$L__BB2_31:
	@%p40 bra 	$L__BB2_33;
	ld.u8 	%rs70, [%rd9+1];
	setp.lt.u16 	%p44, %rs70, %rs18;
	selp.b16 	%rs72, 0, 16, %p44;
	or.b16  	%rs96, %rs72, %rs96;
$L__BB2_33:
	setp.eq.s32 	%p45, %r22, 31;
	setp.gt.u32 	%p46, %r221, 991;
	or.pred  	%p47, %p46, %p45;
	@%p47 bra 	$L__BB2_35;
	and.b32  	%r137, %r221, -32;
	or.b32  	%r138, %r137, %r22;
	add.s32 	%r139, %r138, 32;
	cvt.u64.u32 	%rd38, %r139;
	add.s64 	%rd39, %rd8, %rd38;
	ld.u8 	%rs73, [%rd39+1];
	setp.lt.u16 	%p48, %rs73, %rs18;
	selp.b16 	%rs75, 0, 8, %p48;
	or.b16  	%rs96, %rs75, %rs96;
$L__BB2_35:
	setp.gt.u32 	%p50, %r221, 991;
	mov.pred 	%p88, -1;
	@%p50 bra 	$L__BB2_37;
	and.b32  	%r140, %r221, -32;
	or.b32  	%r141, %r140, %r22;
	add.s32 	%r142, %r141, 32;
	cvt.u64.u32 	%rd40, %r142;
	add.s64 	%rd41, %rd8, %rd40;
	ld.u8 	%rs76, [%rd41];
	setp.lt.u16 	%p51, %rs76, %rs18;
	selp.b16 	%rs78, 0, 4, %p51;
	or.b16  	%rs96, %rs78, %rs96;
	mov.pred 	%p88, %p3;
$L__BB2_37:
	@%p88 bra 	$L__BB2_39;
	and.b32  	%r143, %r221, -32;
	add.s32 	%r144, %r143, %r25;
	add.s32 	%r145, %r144, 32;
	cvt.u64.u32 	%rd42, %r145;
	add.s64 	%rd43, %rd8, %rd42;
	ld.u8 	%rs79, [%rd43];
	setp.lt.u16 	%p52, %rs79, %rs18;
	selp.b16 	%rs81, 0, 2, %p52;
	or.b16  	%rs96, %rs81, %rs96;
$L__BB2_39:
	setp.gt.u32 	%p53, %r25, 31;
	@%p53 bra 	$L__BB2_41;
	add.s32 	%r146, %r23, -1;
	cvt.u64.u32 	%rd44, %r146;
	add.s64 	%rd45, %rd8, %rd44;
	ld.u8 	%rs82, [%rd45];
	setp.ge.u16 	%p54, %rs82, %rs18;
	selp.u16 	%rs84, 1, 0, %p54;
	or.b16  	%rs96, %rs96, %rs84;
$L__BB2_41:
	and.b16  	%rs85, %rs96, 255;
	mul.wide.u16 	%r147, %rs85, 4;
	mov.u32 	%r148, _ZZ13server_kernelP5queueS0_PbE5hist2;
	add.s32 	%r149, %r148, %r147;
	atom.shared.add.u32 	%r150, [%r149], 1;
	add.s32 	%r221, %r221, %r2;
	setp.lt.u32 	%p55, %r221, 1024;
	@%p55 bra 	$L__BB2_25;
	setp.gt.u32 	%p56, %r1, 255;
	bar.sync 	0;
	@%p56 bra 	$L__BB2_62;
	and.b32  	%r27, %r3, 3;
	setp.eq.s32 	%p57, %r27, 3;
	mov.u32 	%r222, %r1;
	@%p57 bra 	$L__BB2_52;
	mov.b64 	%rd46, 0;
	st.shared.u64 	[%r4], %rd46;
	ld.shared.u32 	%r28, [%r5];
	ld.shared.u32 	%r29, [%r6];
	neg.s32 	%r151, %r29;
	setp.eq.s32 	%p58, %r28, %r151;
	@%p58 bra 	$L__BB2_46;
	sub.s32 	%r152, %r28, %r29;
	mul.lo.s32 	%r153, %r152, %r152;
	cvt.rn.f64.u32 	%fd2, %r153;
	add.s32 	%r154, %r29, %r28;
	cvt.rn.f64.s32 	%fd3, %r154;
	div.rn.f64 	%fd4, %fd2, %fd3;
	st.shared.f64 	[%r4], %fd4;
$L__BB2_46:
	add.s32 	%r222, %r1, %r2;
	setp.eq.s32 	%p59, %r27, 0;
	@%p59 bra 	$L__BB2_52;
	mov.b64 	%rd47, 0;
	st.shared.u64 	[%r8], %rd47;
	ld.shared.u32 	%r31, [%r10];
	ld.shared.u32 	%r32, [%r11];
	neg.s32 	%r155, %r32;
	setp.eq.s32 	%p60, %r31, %r155;
	@%p60 bra 	$L__BB2_49;
	sub.s32 	%r156, %r31, %r32;
	mul.lo.s32 	%r157, %r156, %r156;
	cvt.rn.f64.u32 	%fd5, %r157;
	add.s32 	%r158, %r32, %r31;
	cvt.rn.f64.s32 	%fd6, %r158;
	div.rn.f64 	%fd7, %fd5, %fd6;
	st.shared.f64 	[%r8], %fd7;
$L__BB2_49:
	add.s32 	%r159, %r1, %r2;
	add.s32 	%r222, %r159, %r2;
	setp.eq.s32 	%p61, %r27, 1;
	@%p61 bra 	$L__BB2_52;
	add.s32 	%r222, %r222, %r2;
	add.s32 	%r35, %r8, %r7;
	mov.b64 	%rd48, 0;
	st.shared.u64 	[%r35], %rd48;
	add.s32 	%r160, %r10, %r9;
	ld.shared.u32 	%r36, [%r160];
	add.s32 	%r161, %r11, %r9;
	ld.shared.u32 	%r37, [%r161];
	neg.s32 	%r162, %r37;
	setp.eq.s32 	%p62, %r36, %r162;
	@%p62 bra 	$L__BB2_52;
	sub.s32 	%r163, %r36, %r37;
	mul.lo.s32 	%r164, %r163, %r163;
	cvt.rn.f64.u32 	%fd8, %r164;
	add.s32 	%r165, %r37, %r36;
	cvt.rn.f64.s32 	%fd9, %r165;
	div.rn.f64 	%fd10, %fd8, %fd9;
	st.shared.f64 	[%r35], %fd10;
$L__BB2_52:
	setp.lt.u32 	%p63, %r3, 3;
	@%p63 bra 	$L__BB2_62;
$L__BB2_53:
	shl.b32 	%r166, %r222, 3;
	mov.u32 	%r167, _ZZ13server_kernelP5queueS0_PbE8distance;
	add.s32 	%r40, %r167, %r166;
	mov.b64 	%rd49, 0;
	st.shared.u64 	[%r40], %rd49;
	shl.b32 	%r168, %r222, 2;
	mov.u32 	%r169, _ZZ13server_kernelP5queueS0_PbE5hist1;
	add.s32 	%r41, %r169, %r168;
	ld.shared.u32 	%r42, [%r41];
	add.s32 	%r43, %r148, %r168;
	ld.shared.u32 	%r44, [%r43];
	neg.s32 	%r171, %r44;
	setp.eq.s32 	%p64, %r42, %r171;
	@%p64 bra 	$L__BB2_55;
	sub.s32 	%r172, %r42, %r44;
	mul.lo.s32 	%r173, %r172, %r172;
	cvt.rn.f64.u32 	%fd11, %r173;
	add.s32 	%r174, %r44, %r42;
	cvt.rn.f64.s32 	%fd12, %r174;
	div.rn.f64 	%fd13, %fd11, %fd12;
	st.shared.f64 	[%r40], %fd13;
$L__BB2_55:
	add.s32 	%r45, %r40, %r7;
	mov.b64 	%rd50, 0;
	st.shared.u64 	[%r45], %rd50;
	add.s32 	%r46, %r41, %r9;
	ld.shared.u32 	%r47, [%r46];
	add.s32 	%r48, %r43, %r9;
	ld.shared.u32 	%r49, [%r48];
	neg.s32 	%r175, %r49;
	setp.eq.s32 	%p65, %r47, %r175;
	@%p65 bra 	$L__BB2_57;
	sub.s32 	%r176, %r47, %r49;
	mul.lo.s32 	%r177, %r176, %r176;
	cvt.rn.f64.u32 	%fd14, %r177;
	add.s32 	%r178, %r49, %r47;
	cvt.rn.f64.s32 	%fd15, %r178;
	div.rn.f64 	%fd16, %fd14, %fd15;
	st.shared.f64 	[%r45], %fd16;
$L__BB2_57:
	add.s32 	%r50, %r45, %r7;
	mov.b64 	%rd51, 0;
	st.shared.u64 	[%r50], %rd51;
	add.s32 	%r51, %r46, %r9;
	ld.shared.u32 	%r52, [%r51];
	add.s32 	%r53, %r48, %r9;
	ld.shared.u32 	%r54, [%r53];
	neg.s32 	%r179, %r54;
	setp.eq.s32 	%p66, %r52, %r179;
	@%p66 bra 	$L__BB2_59;
	sub.s32 	%r180, %r52, %r54;
	mul.lo.s32 	%r181, %r180, %r180;
	cvt.rn.f64.u32 	%fd17, %r181;
	add.s32 	%r182, %r54, %r52;
	cvt.rn.f64.s32 	%fd18, %r182;
	div.rn.f64 	%fd19, %fd17, %fd18;
	st.shared.f64 	[%r50], %fd19;
$L__BB2_59:
	add.s32 	%r55, %r50, %r7;
	mov.b64 	%rd52, 0;
	st.shared.u64 	[%r55], %rd52;
	add.s32 	%r183, %r51, %r9;
	ld.shared.u32 	%r56, [%r183];
	add.s32 	%r184, %r53, %r9;
	ld.shared.u32 	%r57, [%r184];
	neg.s32 	%r185, %r57;
	setp.eq.s32 	%p67, %r56, %r185;
	@%p67 bra 	$L__BB2_61;
	sub.s32 	%r186, %r56, %r57;
	mul.lo.s32 	%r187, %r186, %r186;
	cvt.rn.f64.u32 	%fd20, %r187;
	add.s32 	%r188, %r57, %r56;
	cvt.rn.f64.s32 	%fd21, %r188;
	div.rn.f64 	%fd22, %fd20, %fd21;
	st.shared.f64 	[%r55], %fd22;
$L__BB2_61:
	add.s32 	%r222, %r9, %r222;
	setp.lt.u32 	%p68, %r222, 256;
	@%p68 bra 	$L__BB2_53;
$L__BB2_62:
	setp.gt.u32 	%p69, %r1, 127;
	bar.sync 	0;
	@%p69 bra 	$L__BB2_65;
	mov.u32 	%r224, %r1;
$L__BB2_64:
	shl.b32 	%r189, %r224, 3;
	mov.u32 	%r190, _ZZ13server_kernelP5queueS0_PbE8distance;
	add.s32 	%r191, %r190, %r189;
	ld.shared.f64 	%fd23, [%r191];
	ld.shared.f64 	%fd24, [%r191+1024];
	add.f64 	%fd25, %fd23, %fd24;
	st.shared.f64 	[%r191], %fd25;
	add.s32 	%r224, %r224, %r2;
	setp.lt.u32 	%p70, %r224, 128;
	@%p70 bra 	$L__BB2_64;
$L__BB2_65:
	setp.gt.u32 	%p71, %r1, 63;
	bar.sync 	0;
	@%p71 bra 	$L__BB2_68;
	mov.u32 	%r225, %r1;
$L__BB2_67:
	shl.b32 	%r192, %r225, 3;
	mov.u32 	%r193, _ZZ13server_kernelP5queueS0_PbE8distance;
	add.s32 	%r194, %r193, %r192;
	ld.shared.f64 	%fd26, [%r194];
	ld.shared.f64 	%fd27, [%r194+512];
	add.f64 	%fd28, %fd26, %fd27;
	st.shared.f64 	[%r194], %fd28;
	add.s32 	%r225, %r225, %r2;
	setp.lt.u32 	%p72, %r225, 64;
	@%p72 bra 	$L__BB2_67;
$L__BB2_68:
	setp.gt.u32 	%p73, %r1, 31;
	bar.sync 	0;
	@%p73 bra 	$L__BB2_71;
	mov.u32 	%r226, %r1;
$L__BB2_70:
	shl.b32 	%r195, %r226, 3;
	mov.u32 	%r196, _ZZ13server_kernelP5queueS0_PbE8distance;
	add.s32 	%r197, %r196, %r195;
	ld.shared.f64 	%fd29, [%r197];
	ld.shared.f64 	%fd30, [%r197+256];
	add.f64 	%fd31, %fd29, %fd30;
	st.shared.f64 	[%r197], %fd31;
	add.s32 	%r226, %r226, %r2;
	setp.lt.u32 	%p74, %r226, 32;
	@%p74 bra 	$L__BB2_70;
$L__BB2_71:
	setp.gt.u32 	%p75, %r1, 15;
	bar.sync 	0;
	@%p75 bra 	$L__BB2_74;
	mov.u32 	%r227, %r1;
$L__BB2_73:
	shl.b32 	%r198, %r227, 3;
	mov.u32 	%r199, _ZZ13server_kernelP5queueS0_PbE8distance;
	add.s32 	%r200, %r199, %r198;
	ld.shared.f64 	%fd32, [%r200];
	ld.shared.f64 	%fd33, [%r200+128];
	add.f64 	%fd34, %fd32, %fd33;
	st.shared.f64 	[%r200], %fd34;
	add.s32 	%r227, %r227, %r2;
	setp.lt.u32 	%p76, %r227, 16;
	@%p76 bra 	$L__BB2_73;
$L__BB2_74:
	setp.gt.u32 	%p77, %r1, 7;
	bar.sync 	0;
	@%p77 bra 	$L__BB2_77;
	mov.u32 	%r228, %r1;
$L__BB2_76:
	shl.b32 	%r201, %r228, 3;
	mov.u32 	%r202, _ZZ13server_kernelP5queueS0_PbE8distance;
	add.s32 	%r203, %r202, %r201;
	ld.shared.f64 	%fd35, [%r203];
	ld.shared.f64 	%fd36, [%r203+64];
	add.f64 	%fd37, %fd35, %fd36;
	st.shared.f64 	[%r203], %fd37;
	add.s32 	%r228, %r228, %r2;
	setp.lt.u32 	%p78, %r228, 8;
	@%p78 bra 	$L__BB2_76;
$L__BB2_77:
	setp.gt.u32 	%p79, %r1, 3;
	bar.sync 	0;
	@%p79 bra 	$L__BB2_80;
	mov.u32 	%r229, %r1;
$L__BB2_79:
	shl.b32 	%r204, %r229, 3;
	mov.u32 	%r205, _ZZ13server_kernelP5queueS0_PbE8distance;
	add.s32 	%r206, %r205, %r204;
	ld.shared.f64 	%fd38, [%r206];
	ld.shared.f64 	%fd39, [%r206+32];
	add.f64 	%fd40, %fd38, %fd39;
	st.shared.f64 	[%r206], %fd40;
	add.s32 	%r229, %r229, %r2;
	setp.lt.u32 	%p80, %r229, 4;
	@%p80 bra 	$L__BB2_79;
$L__BB2_80:
	setp.gt.u32 	%p81, %r1, 1;
	bar.sync 	0;
	@%p81 bra 	$L__BB2_83;
	mov.u32 	%r230, %r1;
$L__BB2_82:
	shl.b32 	%r207, %r230, 3;
	mov.u32 	%r208, _ZZ13server_kernelP5queueS0_PbE8distance;
	add.s32 	%r209, %r208, %r207;
	ld.shared.f64 	%fd41, [%r209];
	ld.shared.f64 	%fd42, [%r209+16];
	add.f64 	%fd43, %fd41, %fd42;
	st.shared.f64 	[%r209], %fd43;
	add.s32 	%r230, %r230, %r2;
	setp.lt.u32 	%p82, %r230, 2;
	@%p82 bra 	$L__BB2_82;
$L__BB2_83:
	setp.ne.s32 	%p83, %r1, 0;
	bar.sync 	0;
	@%p83 bra 	$L__BB2_85;
	ld.shared.f64 	%fd44, [_ZZ13server_kernelP5queueS0_PbE8distance];
	ld.shared.f64 	%fd45, [_ZZ13server_kernelP5queueS0_PbE8distance+8];
	add.f64 	%fd46, %fd44, %fd45;
	st.shared.f64 	[_ZZ13server_kernelP5queueS0_PbE8distance], %fd46;
$L__BB2_85:
	setp.ne.s32 	%p84, %r1, 0;
	bar.sync 	0;
	bar.sync 	0;
	@%p84 bra 	$L__BB2_89;
	ld.shared.f64 	%fd1, [_ZZ13server_kernelP5queueS0_PbE8distance];
	ld.shared.u32 	%r73, [_ZZ13server_kernelP5queueS0_PbE15requestDequeued];
$L__BB2_87:
	ld.global.u32 	%r210, [%rd5+4];
	add.s32 	%r211, %r210, 1;
	mul.hi.s32 	%r212, %r211, 1717986919;
	shr.u32 	%r213, %r212, 31;
	shr.s32 	%r214, %r212, 2;
	add.s32 	%r215, %r214, %r213;
	mul.lo.s32 	%r216, %r215, 10;
	sub.s32 	%r74, %r211, %r216;
	membar.sys;
	ld.global.u32 	%r217, [%rd5];
	setp.eq.s32 	%p85, %r74, %r217;
	@%p85 bra 	$L__BB2_87;
	ld.global.u32 	%r218, [%rd5+4];
	mul.wide.s32 	%rd53, %r218, 32;
	add.s64 	%rd54, %rd5, %rd53;
	st.global.u32 	[%rd54+8], %r73;
	st.global.f64 	[%rd54+16], %fd1;
	membar.sys;
	st.global.u32 	[%rd5+4], %r74;
	membar.sys;
$L__BB2_89:
	ld.global.u8 	%rs86, [%rd3];
	setp.eq.s16 	%p86, %rs86, 0;
	@%p86 bra 	$L__BB2_2;
$L__BB2_90:
	ret;

}


// ===== COMPILED SASS (sm_100) =====

	.target	sm_100

	.elftype	@"ET_EXEC"


//--------------------- .note.nv.tkinfo           --------------------------
	.section	.note.nv.tkinfo,"",@"SHT_NOTE"
	.sectionflags	@"SHF_NOTE_NV_TKINFO"
	.tkinfo
        /*0018*/ 	.word	0x00000002
        /*0030*/ 	.string	""
        /*0030*/ 	.string	"ptxas"
        /*0030*/ 	.string	"Cuda compilation tools, release 13.0, V13.0.88"
        /*0030*/ 	.string	"Build cuda_13.0.r13.0/compiler.36424714_0"
        /*0030*/ 	.string	"-arch sm_100 -m 64 "



//--------------------- .note.nv.cuinfo           --------------------------
	.section	.note.nv.cuinfo,"",@"SHT_NOTE"
	.sectionflags	@"SHF_NOTE_NV_CUINFO"
        /*0018*/ 	.short	0x0002
        /*001a*/ 	.short	0x0064
        /*001c*/ 	.short	0x0082
	.zero		2


//--------------------- .nv.info                  --------------------------
	.section	.nv.info,"",@"SHT_CUDA_INFO"
	.align	4


	//----- nvinfo : EIATTR_REGCOUNT
	.align		4
        /*0000*/ 	.byte	0x04, 0x2f
        /*0002*/ 	.short	(.L_1 - .L_0)
	.align		4
.L_0:
        /*0004*/ 	.word	index@(_Z22gpu_image_to_histogramPhPi)
        /*0008*/ 	.word	0x00000016


	//----- nvinfo : EIATTR_FRAME_SIZE
	.align		4
.L_1:
        /*000c*/ 	.byte	0x04, 0x11
        /*000e*/ 	.short	(.L_3 - .L_2)
	.align		4
.L_2:
        /*0010*/ 	.word	index@(_Z22gpu_image_to_histogramPhPi)
        /*0014*/ 	.word	0x00000000


	//----- nvinfo : EIATTR_REGCOUNT
	.align		4
.L_3:
        /*0018*/ 	.byte	0x04, 0x2f
        /*001a*/ 	.short	(.L_5 - .L_4)
	.align		4
.L_4:
        /*001c*/ 	.word	index@(_Z22gpu_histogram_distancePiS_Pd)
        /*0020*/ 	.word	0x0000001b


	//----- nvinfo : EIATTR_FRAME_SIZE
	.align		4
.L_5:
        /*0024*/ 	.byte	0x04, 0x11
        /*0026*/ 	.short	(.L_7 - .L_6)
	.align		4
.L_6:
        /*0028*/ 	.word	index@($__internal_1_$__cuda_sm20_div_rn_f64_full)
        /*002c*/ 	.word	0x00000000


	//----- nvinfo : EIATTR_FRAME_SIZE
	.align		4
.L_7:
        /*0030*/ 	.byte	0x04, 0x11
        /*0032*/ 	.short	(.L_9 - .L_8)
	.align		4
.L_8:
        /*0034*/ 	.word	index@(_Z22gpu_histogram_distancePiS_Pd)
        /*0038*/ 	.word	0x00000000


	//----- nvinfo : EIATTR_REGCOUNT
	.align		4
.L_9:
        /*003c*/ 	.byte	0x04, 0x2f
        /*003e*/ 	.short	(.L_11 - .L_10)
	.align		4
.L_10:
        /*0040*/ 	.word	index@(_Z13server_kernelP5queueS0_Pb)
        /*0044*/ 	.word	0x00000028


	//----- nvinfo : EIATTR_FRAME_SIZE
	.align		4
.L_11:
        /*0048*/ 	.byte	0x04, 0x11
        /*004a*/ 	.short	(.L_13 - .L_12)
	.align		4
.L_12:
        /*004c*/ 	.word	index@($__internal_0_$__cuda_sm20_div_rn_f64_full)
        /*0050*/ 	.word	0x00000000


	//----- nvinfo : EIATTR_FRAME_SIZE
	.align		4
.L_13:
        /*0054*/ 	.byte	0x04, 0x11
        /*0056*/ 	.short	(.L_15 - .L_14)
	.align		4
.L_14:
        /*0058*/ 	.word	index@(_Z13server_kernelP5queueS0_Pb)
        /*005c*/ 	.word	0x00000000


	//----- nvinfo : EIATTR_MIN_STACK_SIZE
	.align		4
.L_15:
        /*0060*/ 	.byte	0x04, 0x12
        /*0062*/ 	.short	(.L_17 - .L_16)
	.align		4
.L_16:
        /*0064*/ 	.word	index@(_Z13server_kernelP5queueS0_Pb)
        /*0068*/ 	.word	0x00000000


	//----- nvinfo : EIATTR_MIN_STACK_SIZE
	.align		4
.L_17:
        /*006c*/ 	.byte	0x04, 0x12
        /*006e*/ 	.short	(.L_19 - .L_18)
	.align		4
.L_18:
        /*0070*/ 	.word	index@(_Z22gpu_histogram_distancePiS_Pd)
        /*0074*/ 	.word	0x00000000


	//----- nvinfo : EIATTR_MIN_STACK_SIZE
	.align		4
.L_19:
        /*0078*/ 	.byte	0x04, 0x12
        /*007a*/ 	.short	(.L_21 - .L_20)
	.align		4
.L_20:
        /*007c*/ 	.word	index@(_Z22gpu_image_to_histogramPhPi)
        /*0080*/ 	.word	0x00000000
.L_21:


//--------------------- .nv.compat                --------------------------
	.section	.nv.compat,"",@"SHT_CUDA_COMPAT_INFO"
	.align	4
        /*0000*/ 	.byte	0x02, 0x09, 0x00, 0x00, 0x02, 0x02, 0x01, 0x00, 0x02, 0x05, 0x05, 0x00, 0x03, 0x07, 0x01, 0x01
        /*0010*/ 	.byte	0x02, 0x03, 0x00, 0x00, 0x02, 0x06, 0x01, 0x00, 0x04, 0x0b, 0x08, 0x00, 0x01, 0x00, 0x00, 0x00
        /*0020*/ 	.byte	0x00, 0x00, 0x00, 0x00


//--------------------- .nv.info._Z13server_kernelP5queueS0_Pb --------------------------
	.section	.nv.info._Z13server_kernelP5queueS0_Pb,"",@"SHT_CUDA_INFO"
	.sectionflags	@""
	.align	4


	//----- nvinfo : EIATTR_CUDA_API_VERSION
	.align		4
        /*0000*/ 	.byte	0x04, 0x37
        /*0002*/ 	.short	(.L_23 - .L_22)
.L_22:
        /*0004*/ 	.word	0x00000082


	//----- nvinfo : EIATTR_KPARAM_INFO
	.align		4
.L_23:
        /*0008*/ 	.byte	0x04, 0x17
        /*000a*/ 	.short	(.L_25 - .L_24)
.L_24:
        /*000c*/ 	.word	0x00000000
        /*0010*/ 	.short	0x0002
        /*0012*/ 	.short	0x0010
        /*0014*/ 	.byte	0x00, 0xf5, 0x21, 0x00


	//----- nvinfo : EIATTR_KPARAM_INFO
	.align		4
.L_25:
        /*0018*/ 	.byte	0x04, 0x17
        /*001a*/ 	.short	(.L_27 - .L_26)
.L_26:
        /*001c*/ 	.word	0x00000000
        /*0020*/ 	.short	0x0001
        /*0022*/ 	.short	0x0008
        /*0024*/ 	.byte	0x00, 0xf5, 0x21, 0x00


	//----- nvinfo : EIATTR_KPARAM_INFO
	.align		4
.L_27:
        /*0028*/ 	.byte	0x04, 0x17
        /*002a*/ 	.short	(.L_29 - .L_28)
.L_28:
        /*002c*/ 	.word	0x00000000
        /*0030*/ 	.short	0x0000
        /*0032*/ 	.short	0x0000
        /*0034*/ 	.byte	0x00, 0xf5, 0x21, 0x00


	//----- nvinfo : EIATTR_SPARSE_MMA_MASK
	.align		4
.L_29:
        /*0038*/ 	.byte	0x03, 0x50
        /*003a*/ 	.short	0x0000


	//----- nvinfo : EIATTR_MAXREG_COUNT
	.align		4
        /*003c*/ 	.byte	0x03, 0x1b
        /*003e*/ 	.short	0x00ff


	//----- nvinfo : EIATTR_NUM_BARRIERS
	.align		4
        /*0040*/ 	.byte	0x02, 0x4c
        /*0042*/ 	.byte	0x01
	.zero		1


	//----- nvinfo : EIATTR_MERCURY_ISA_VERSION
	.align		4
        /*0044*/ 	.byte	0x03, 0x5f
        /*0046*/ 	.short	0x0101


	//----- nvinfo : EIATTR_UNUSED_LOAD_BYTE_OFFSET
	.align		4
        /*0048*/ 	.byte	0x04, 0x44
        /*004a*/ 	.short	(.L_31 - .L_30)


	//   ....[0]....
.L_30:
        /*004c*/ 	.word	0x00000440
        /*0050*/ 	.word	0x0000000f


	//----- nvinfo : EIATTR_VRC_CTA_INIT_COUNT
	.align		4
.L_31:
        /*0054*/ 	.byte	0x02, 0x4a
	.zero		1
	.zero		1


	//----- nvinfo : EIATTR_EXIT_INSTR_OFFSETS
	.align		4
        /*0058*/ 	.byte	0x04, 0x1c
        /*005a*/ 	.short	(.L_33 - .L_32)


	//   ....[0]....
.L_32:
        /*005c*/ 	.word	0x00000050


	//   ....[1]....
        /*0060*/ 	.word	0x00003310


	//----- nvinfo : EIATTR_CRS_STACK_SIZE
	.align		4
.L_33:
        /*0064*/ 	.byte	0x04, 0x1e
        /*0066*/ 	.short	(.L_35 - .L_34)
.L_34:
        /*0068*/ 	.word	0x00000000


	//----- nvinfo : EIATTR_CBANK_PARAM_SIZE
	.align		4
.L_35:
        /*006c*/ 	.byte	0x03, 0x19
        /*006e*/ 	.short	0x0018


	//----- nvinfo : EIATTR_PARAM_CBANK
	.align		4
        /*0070*/ 	.byte	0x04, 0x0a
        /*0072*/ 	.short	(.L_37 - .L_36)
	.align		4
.L_36:
        /*0074*/ 	.word	index@(.nv.constant0._Z13server_kernelP5queueS0_Pb)
        /*0078*/ 	.short	0x0380
        /*007a*/ 	.short	0x0018


	//----- nvinfo : EIATTR_SW_WAR
	.align		4
.L_37:
        /*007c*/ 	.byte	0x04, 0x36
        /*007e*/ 	.short	(.L_39 - .L_38)
.L_38:
        /*0080*/ 	.word	0x00000008
.L_39:


//--------------------- .nv.info._Z22gpu_histogram_distancePiS_Pd --------------------------
	.section	.nv.info._Z22gpu_histogram_distancePiS_Pd,"",@"SHT_CUDA_INFO"
	.sectionflags	@""
	.align	4


	//----- nvinfo : EIATTR_CUDA_API_VERSION
	.align		4
        /*0000*/ 	.byte	0x04, 0x37
        /*0002*/ 	.short	(.L_41 - .L_40)
.L_40:
        /*0004*/ 	.word	0x00000082


	//----- nvinfo : EIATTR_KPARAM_INFO
	.align		4
.L_41:
        /*0008*/ 	.byte	0x04, 0x17
        /*000a*/ 	.short	(.L_43 - .L_42)
.L_42:
        /*000c*/ 	.word	0x00000000
        /*0010*/ 	.short	0x0002
        /*0012*/ 	.short	0x0010
        /*0014*/ 	.byte	0x00, 0xf5, 0x21, 0x00


	//----- nvinfo : EIATTR_KPARAM_INFO
	.align		4
.L_43:
        /*0018*/ 	.byte	0x04, 0x17
        /*001a*/ 	.short	(.L_45 - .L_44)
.L_44:
        /*001c*/ 	.word	0x00000000
        /*0020*/ 	.short	0x0001
        /*0022*/ 	.short	0x0008
        /*0024*/ 	.byte	0x00, 0xf5, 0x21, 0x00


	//----- nvinfo : EIATTR_KPARAM_INFO
	.align		4
.L_45:
        /*0028*/ 	.byte	0x04, 0x17
        /*002a*/ 	.short	(.L_47 - .L_46)
.L_46:
        /*002c*/ 	.word	0x00000000
        /*0030*/ 	.short	0x0000
        /*0032*/ 	.short	0x0000
        /*0034*/ 	.byte	0x00, 0xf5, 0x21, 0x00


	//----- nvinfo : EIATTR_SPARSE_MMA_MASK
	.align		4
.L_47:
        /*0038*/ 	.byte	0x03, 0x50
        /*003a*/ 	.short	0x0000


	//----- nvinfo : EIATTR_MAXREG_COUNT
	.align		4
        /*003c*/ 	.byte	0x03, 0x1b
        /*003e*/ 	.short	0x00ff


	//----- nvinfo : EIATTR_NUM_BARRIERS
	.align		4
        /*0040*/ 	.byte	0x02, 0x4c
        /*0042*/ 	.byte	0x01
	.zero		1


	//----- nvinfo : EIATTR_MERCURY_ISA_VERSION
	.align		4
        /*0044*/ 	.byte	0x03, 0x5f
        /*0046*/ 	.short	0x0101


	//----- nvinfo : EIATTR_VRC_CTA_INIT_COUNT
	.align		4
        /*0048*/ 	.byte	0x02, 0x4a
	.zero		1
	.zero		1


	//----- nvinfo : EIATTR_EXIT_INSTR_OFFSETS
	.align		4
        /*004c*/ 	.byte	0x04, 0x1c
        /*004e*/ 	.short	(.L_49 - .L_48)


	//   ....[0]....
.L_48:
        /*0050*/ 	.word	0x00000750


	//----- nvinfo : EIATTR_CRS_STACK_SIZE
	.align		4
.L_49:
        /*0054*/ 	.byte	0x04, 0x1e
        /*0056*/ 	.short	(.L_51 - .L_50)
.L_50:
        /*0058*/ 	.word	0x00000000


	//----- nvinfo : EIATTR_CBANK_PARAM_SIZE
	.align		4
.L_51:
        /*005c*/ 	.byte	0x03, 0x19
        /*005e*/ 	.short	0x0018


	//----- nvinfo : EIATTR_PARAM_CBANK
	.align		4
        /*0060*/ 	.byte	0x04, 0x0a
        /*0062*/ 	.short	(.L_53 - .L_52)
	.align		4
.L_52:
        /*0064*/ 	.word	index@(.nv.constant0._Z22gpu_histogram_distancePiS_Pd)
        /*0068*/ 	.short	0x0380
        /*006a*/ 	.short	0x0018


	//----- nvinfo : EIATTR_SW_WAR
	.align		4
.L_53:
        /*006c*/ 	.byte	0x04, 0x36
        /*006e*/ 	.short	(.L_55 - .L_54)
.L_54:
        /*0070*/ 	.word	0x00000008
.L_55:


//--------------------- .nv.info._Z22gpu_image_to_histogramPhPi --------------------------
	.section	.nv.info._Z22gpu_image_to_histogramPhPi,"",@"SHT_CUDA_INFO"
	.sectionflags	@""
	.align	4


	//----- nvinfo : EIATTR_CUDA_API_VERSION
	.align		4
        /*0000*/ 	.byte	0x04, 0x37
        /*0002*/ 	.short	(.L_57 - .L_56)
.L_56:
        /*0004*/ 	.word	0x00000082


	//----- nvinfo : EIATTR_KPARAM_INFO
	.align		4
.L_57:
        /*0008*/ 	.byte	0x04, 0x17
        /*000a*/ 	.short	(.L_59 - .L_58)
.L_58:
        /*000c*/ 	.word	0x00000000
        /*0010*/ 	.short	0x0001
        /*0012*/ 	.short	0x0008
        /*0014*/ 	.byte	0x00, 0xf5, 0x21, 0x00


	//----- nvinfo : EIATTR_KPARAM_INFO
	.align		4
.L_59:
        /*0018*/ 	.byte	0x04, 0x17
        /*001a*/ 	.short	(.L_61 - .L_60)
.L_60:
        /*001c*/ 	.word	0x00000000
        /*0020*/ 	.short	0x0000
        /*0022*/ 	.short	0x0000
        /*0024*/ 	.byte	0x00, 0xf5, 0x21, 0x00


	//----- nvinfo : EIATTR_SPARSE_MMA_MASK
	.align		4
.L_61:
        /*0028*/ 	.byte	0x03, 0x50
        /*002a*/ 	.short	0x0000


	//----- nvinfo : EIATTR_MAXREG_COUNT
	.align		4
        /*002c*/ 	.byte	0x03, 0x1b
        /*002e*/ 	.short	0x00ff


	//----- nvinfo : EIATTR_MERCURY_ISA_VERSION
	.align		4
        /*0030*/ 	.byte	0x03, 0x5f
        /*0032*/ 	.short	0x0101


	//----- nvinfo : EIATTR_VRC_CTA_INIT_COUNT
	.align		4
        /*0034*/ 	.byte	0x02, 0x4a
	.zero		1
	.zero		1


	//----- nvinfo : EIATTR_EXIT_INSTR_OFFSETS
	.align		4
        /*0038*/ 	.byte	0x04, 0x1c
        /*003a*/ 	.short	(.L_63 - .L_62)


	//   ....[0]....
.L_62:
        /*003c*/ 	.word	0x00000500


	//----- nvinfo : EIATTR_CBANK_PARAM_SIZE
	.align		4
.L_63:
        /*0040*/ 	.byte	0x03, 0x19
        /*0042*/ 	.short	0x0010


	//----- nvinfo : EIATTR_PARAM_CBANK
	.align		4
        /*0044*/ 	.byte	0x04, 0x0a
        /*0046*/ 	.short	(.L_65 - .L_64)
	.align		4
.L_64:
        /*0048*/ 	.word	index@(.nv.constant0._Z22gpu_image_to_histogramPhPi)
        /*004c*/ 	.short	0x0380
        /*004e*/ 	.short	0x0010


	//----- nvinfo : EIATTR_SW_WAR
	.align		4
.L_65:
        /*0050*/ 	.byte	0x04, 0x36
        /*0052*/ 	.short	(.L_67 - .L_66)
.L_66:
        /*0054*/ 	.word	0x00000008
.L_67:


//--------------------- .nv.callgraph             --------------------------
	.section	.nv.callgraph,"",@"SHT_CUDA_CALLGRAPH"
	.align	4
	.sectionentsize	8
	.align		4
        /*0000*/ 	.word	0x00000000
	.align		4
        /*0004*/ 	.word	0xffffffff
	.align		4
        /*0008*/ 	.word	0x00000000
	.align		4
        /*000c*/ 	.word	0xfffffffe
	.align		4
        /*0010*/ 	.word	0x00000000
	.align		4
        /*0014*/ 	.word	0xfffffffd
	.align		4
        /*0018*/ 	.word	0x00000000
	.align		4
        /*001c*/ 	.word	0xfffffffc


//--------------------- .text._Z13server_kernelP5queueS0_Pb --------------------------
	.section	.text._Z13server_kernelP5queueS0_Pb,"ax",@progbits
	.align	128
        .global         _Z13server_kernelP5queueS0_Pb
        .type           _Z13server_kernelP5queueS0_Pb,@function
        .size           _Z13server_kernelP5queueS0_Pb,(.L_x_96 - _Z13server_kernelP5queueS0_Pb)
        .other          _Z13server_kernelP5queueS0_Pb,@"STO_CUDA_ENTRY STV_DEFAULT"
_Z13server_kernelP5queueS0_Pb:
.text._Z13server_kernelP5queueS0_Pb:
[----:B------:R-:W-:Y:S08]  /*0000*/  LDC R1, c[0x0][0x37c] ;  /* 0x0000df00ff017b82 */ /* 0x000ff00000000800 */
[----:B------:R-:W0:Y:S01]  /*0010*/  LDC.64 R2, c[0x0][0x390] ;  /* 0x0000e400ff027b82 */ /* 0x000e220000000a00 */
[----:B------:R-:W0:Y:S02]  /*0020*/  LDCU.64 UR8, c[0x0][0x358] ;  /* 0x00006b00ff0877ac */ /* 0x000e240008000a00 */
[----:B0-----:R-:W2:Y:S02]  /*0030*/  LDG.E.U8 R2, desc[UR8][R2.64] ;  /* 0x0000000802027981 */ /* 0x001ea4000c1e1100 */
[----:B--2---:R-:W-:-:S13]  /*0040*/  ISETP.NE.AND P0, PT, R2, RZ, PT ;  /* 0x000000ff0200720c */ /* 0x004fda0003f05270 */
[----:B------:R-:W-:Y:S05]  /*0050*/  @P0 EXIT ;  /* 0x000000000000094d */ /* 0x000fea0003800000 */
[----:B------:R-:W0:Y:S01]  /*0060*/  LDC R17, c[0x0][0x360] ;  /* 0x0000d800ff117b82 */ /* 0x000e220000000800 */
[----:B------:R-:W1:Y:S01]  /*0070*/  S2R R16, SR_TID.X ;  /* 0x0000000000107919 */ /* 0x000e620000002100 */
[----:B------:R-:W-:Y:S02]  /*0080*/  UMOV UR4, 0x400 ;  /* 0x0000040000047882 */ /* 0x000fe40000000000 */
[----:B------:R-:W-:Y:S02]  /*0090*/  UIADD3 UR5, UPT, UPT, UR4, 0x820, URZ ;  /* 0x0000082004057890 */ /* 0x000fe4000fffe0ff */
[----:B------:R-:W-:Y:S02]  /*00a0*/  UIADD3 UR6, UPT, UPT, UR4, 0x20, URZ ;  /* 0x0000002004067890 */ /* 0x000fe4000fffe0ff */
[----:B------:R-:W2:Y:S01]  /*00b0*/  S2UR UR7, SR_CgaCtaId ;  /* 0x00000000000779c3 */ /* 0x000ea20000008800 */
[----:B------:R-:W-:-:S07]  /*00c0*/  UIADD3 UR4, UPT, UPT, UR4, 0x420, URZ ;  /* 0x0000042004047890 */ /* 0x000fce000fffe0ff */
[----:B------:R-:W3:Y:S01]  /*00d0*/  LDC.64 R20, c[0x0][0x380] ;  /* 0x0000e000ff147b82 */ /* 0x000ee20000000a00 */
[----:B0-----:R-:W0:Y:S07]  /*00e0*/  I2F.U32.RP R4, R17 ;  /* 0x0000001100047306 */ /* 0x001e2e0000209000 */
[----:B------:R-:W4:Y:S01]  /*00f0*/  LDC.64 R18, c[0x0][0x388] ;  /* 0x0000e200ff127b82 */ /* 0x000f220000000a00 */
[----:B------:R-:W-:Y:S01]  /*0100*/  ISETP.NE.U32.AND P2, PT, R17, RZ, PT ;  /* 0x000000ff1100720c */ /* 0x000fe20003f45070 */
[----:B--2---:R-:W-:Y:S01]  /*0110*/  ULEA UR5, UR7, UR5, 0x18 ;  /* 0x0000000507057291 */ /* 0x004fe2000f8ec0ff */
[----:B-1----:R-:W-:Y:S01]  /*0120*/  IMAD.IADD R0, R16, 0x1, R17 ;  /* 0x0000000110007824 */ /* 0x002fe200078e0211 */
[----:B------:R-:W-:-:S02]  /*0130*/  ULEA UR6, UR7, UR6, 0x18 ;  /* 0x0000000607067291 */ /* 0x000fc4000f8ec0ff */
[----:B------:R-:W-:Y:S02]  /*0140*/  ULEA UR4, UR7, UR4, 0x18 ;  /* 0x0000000407047291 */ /* 0x000fe4000f8ec0ff */
[C---:B------:R-:W-:Y:S01]  /*0150*/  ISETP.GE.U32.AND P0, PT, R0.reuse, 0x100, PT ;  /* 0x000001000000780c */ /* 0x040fe20003f06070 */
[----:B0-----:R-:W0:Y:S01]  /*0160*/  MUFU.RCP R4, R4 ;  /* 0x0000000400047308 */ /* 0x001e220000001000 */
[----:B------:R-:W-:Y:S02]  /*0170*/  VIMNMX.U32 R5, PT, PT, R0, 0x100, !PT ;  /* 0x0000010000057848 */ /* 0x000fe40007fe0000 */
[----:B------:R-:W-:-:S04]  /*0180*/  SEL R7, RZ, 0x1, P0 ;  /* 0x00000001ff077807 */ /* 0x000fc80000000000 */
[----:B------:R-:W-:Y:S02]  /*0190*/  IADD3 R0, PT, PT, R5, -R0, -R7 ;  /* 0x8000000005007210 */ /* 0x000fe40007ffe807 */
[----:B------:R-:W-:Y:S01]  /*01a0*/  LEA R5, R16, UR6, 0x2 ;  /* 0x0000000610057c11 */ /* 0x000fe2000f8e10ff */
[----:B0-----:R-:W-:Y:S01]  /*01b0*/  VIADD R2, R4, 0xffffffe ;  /* 0x0ffffffe04027836 */ /* 0x001fe20000000000 */
[----:B------:R-:W-:-:S03]  /*01c0*/  LEA R4, R16, UR4, 0x2 ;  /* 0x0000000410047c11 */ /* 0x000fc6000f8e10ff */
[----:B------:R0:W1:Y:S02]  /*01d0*/  F2I.FTZ.U32.TRUNC.NTZ R3, R2 ;  /* 0x0000000200037305 */ /* 0x000064000021f000 */
[----:B0-----:R-:W-:Y:S02]  /*01e0*/  IMAD.MOV.U32 R2, RZ, RZ, RZ ;  /* 0x000000ffff027224 */ /* 0x001fe400078e00ff */
[----:B-1----:R-:W-:-:S04]  /*01f0*/  IMAD.MOV R6, RZ, RZ, -R3 ;  /* 0x000000ffff067224 */ /* 0x002fc800078e0a03 */
[----:B------:R-:W-:Y:S01]  /*0200*/  IMAD R9, R6, R17, RZ ;  /* 0x0000001106097224 */ /* 0x000fe200078e02ff */
[----:B------:R-:W-:-:S03]  /*0210*/  LEA R6, R16, UR5, 0x3 ;  /* 0x0000000510067c11 */ /* 0x000fc6000f8e18ff */
[----:B------:R-:W-:-:S06]  /*0220*/  IMAD.HI.U32 R3, R3, R9, R2 ;  /* 0x0000000903037227 */ /* 0x000fcc00078e0002 */
[----:B------:R-:W-:-:S04]  /*0230*/  IMAD.HI.U32 R2, R3, R0, RZ ;  /* 0x0000000003027227 */ /* 0x000fc800078e00ff */
[----:B------:R-:W-:-:S04]  /*0240*/  IMAD.MOV R3, RZ, RZ, -R2 ;  /* 0x000000ffff037224 */ /* 0x000fc800078e0a02 */
[----:B------:R-:W-:Y:S02]  /*0250*/  IMAD R0, R17, R3, R0 ;  /* 0x0000000311007224 */ /* 0x000fe400078e0200 */
[----:B------:R-:W3:Y:S03]  /*0260*/  S2R R3, SR_CTAID.X ;  /* 0x0000000000037919 */ /* 0x000ee60000002500 */
[----:B------:R-:W-:-:S13]  /*0270*/  ISETP.GE.U32.AND P0, PT, R0, R17, PT ;  /* 0x000000110000720c */ /* 0x000fda0003f06070 */
[----:B------:R-:W-:Y:S02]  /*0280*/  @P0 IMAD.IADD R0, R0, 0x1, -R17 ;  /* 0x0000000100000824 */ /* 0x000fe400078e0a11 */
[----:B------:R-:W-:-:S03]  /*0290*/  @P0 VIADD R2, R2, 0x1 ;  /* 0x0000000102020836 */ /* 0x000fc60000000000 */
[----:B------:R-:W-:Y:S01]  /*02a0*/  ISETP.GE.U32.AND P1, PT, R0, R17, PT ;  /* 0x000000110000720c */ /* 0x000fe20003f26070 */
[----:B------:R-:W-:Y:S02]  /*02b0*/  IMAD R0, R17, 0x4, R4 ;  /* 0x0000000411007824 */ /* 0x000fe400078e0204 */
[----:B---3--:R-:W-:-:S10]  /*02c0*/  IMAD.WIDE.U32 R20, R3, 0x148, R20 ;  /* 0x0000014803147825 */ /* 0x008fd400078e0014 */
[----:B------:R-:W-:Y:S01]  /*02d0*/  @P1 VIADD R2, R2, 0x1 ;  /* 0x0000000102021836 */ /* 0x000fe20000000000 */
[----:B------:R-:W-:Y:S01]  /*02e0*/  @!P2 LOP3.LUT R2, RZ, R17, RZ, 0x33, !PT ;  /* 0x00000011ff02a212 */ /* 0x000fe200078e33ff */
[----:B----4-:R-:W-:-:S04]  /*02f0*/  IMAD.WIDE.U32 R18, R3, 0x148, R18 ;  /* 0x0000014803127825 */ /* 0x010fc800078e0012 */
[----:B------:R-:W-:Y:S02]  /*0300*/  IMAD.IADD R7, R7, 0x1, R2 ;  /* 0x0000000107077824 */ /* 0x000fe400078e0202 */
[C---:B------:R-:W-:Y:S02]  /*0310*/  IMAD R3, R17.reuse, 0x8, R6 ;  /* 0x0000000811037824 */ /* 0x040fe400078e0206 */
[----:B------:R-:W-:-:S07]  /*0320*/  IMAD R2, R17, 0x4, R5 ;  /* 0x0000000411027824 */ /* 0x000fce00078e0205 */
.L_x_62:
[----:B------:R-:W-:Y:S01]  /*0330*/  ISETP.NE.AND P0, PT, R16, RZ, PT ;  /* 0x000000ff1000720c */ /* 0x000fe20003f05270 */
[----:B------:R-:W-:-:S12]  /*0340*/  BSSY.RECONVERGENT B0, `(.L_x_0) ;  /* 0x000006a000007945 */ /* 0x000fd80003800200 */
[----:B-1----:R-:W-:Y:S05]  /*0350*/  @P0 BRA `(.L_x_1) ;  /* 0x0000000400a00947 */ /* 0x002fea0003800000 */
.L_x_2:
[----:B------:R-:W2:Y:S01]  /*0360*/  LDG.E R8, desc[UR8][R20.64] ;  /* 0x0000000814087981 */ /* 0x000ea2000c1e1900 */
[----:B------:R-:W-:Y:S06]  /*0370*/  MEMBAR.SC.SYS ;  /* 0x0000000000007992 */ /* 0x000fec0000003000 */
[----:B------:R-:W-:-:S00]  /*0380*/  ERRBAR ;  /* 0x00000000000079ab */ /* 0x000fc00000000000 */
[----:B------:R-:W-:Y:S06]  /*0390*/  CGAERRBAR ;  /* 0x00000000000075ab */ /* 0x000fec0000000000 */
[----:B------:R-:W-:Y:S04]  /*03a0*/  CCTL.IVALL ;  /* 0x00000000ff00798f */ /* 0x000fe80002000000 */
[----:B------:R-:W3:Y:S01]  /*03b0*/  LDG.E R12, desc[UR8][R20.64+0x4] ;  /* 0x00000408140c7981 */ /* 0x000ee2000c1e1900 */
[----:B--2---:R-:W-:-:S04]  /*03c0*/  VIADD R8, R8, 0x1 ;  /* 0x0000000108087836 */ /* 0x004fc80000000000 */
[----:B------:R-:W-:-:S05]  /*03d0*/  IMAD.HI R9, R8, 0x66666667, RZ ;  /* 0x6666666708097827 */ /* 0x000fca00078e02ff */
[----:B------:R-:W-:-:S04]  /*03e0*/  SHF.R.U32.HI R10, RZ, 0x1f, R9 ;  /* 0x0000001fff0a7819 */ /* 0x000fc80000011609 */
[----:B------:R-:W-:-:S05]  /*03f0*/  LEA.HI.SX32 R9, R9, R10, 0x1e ;  /* 0x0000000a09097211 */ /* 0x000fca00078ff2ff */
[----:B------:R-:W-:-:S05]  /*0400*/  IMAD R25, R9, -0xa, R8 ;  /* 0xfffffff609197824 */ /* 0x000fca00078e0208 */
[----:B---3--:R-:W-:-:S13]  /*0410*/  ISETP.NE.AND P0, PT, R25, R12, PT ;  /* 0x0000000c1900720c */ /* 0x008fda0003f05270 */
[----:B------:R-:W-:Y:S05]  /*0420*/  @!P0 BRA `(.L_x_2) ;  /* 0xfffffffc00cc8947 */ /* 0x000fea000383ffff */
[----:B------:R-:W-:-:S05]  /*0430*/  IMAD.WIDE R22, R25, 0x20, R20 ;  /* 0x0000002019167825 */ /* 0x000fca00078e0214 */
[----:B------:R-:W2:Y:S04]  /*0440*/  LDG.E.64 R8, desc[UR8][R22.64+0x8] ;  /* 0x0000080816087981 */ /* 0x000ea8000c1e1b00 */
[----:B------:R-:W2:Y:S04]  /*0450*/  LDG.E.64 R10, desc[UR8][R22.64+0x10] ;  /* 0x00001008160a7981 */ /* 0x000ea8000c1e1b00 */
[----:B------:R-:W3:Y:S04]  /*0460*/  LDG.E.64 R12, desc[UR8][R22.64+0x18] ;  /* 0x00001808160c7981 */ /* 0x000ee8000c1e1b00 */
[----:B------:R-:W3:Y:S01]  /*0470*/  LDG.E.64 R14, desc[UR8][R22.64+0x20] ;  /* 0x00002008160e7981 */ /* 0x000ee2000c1e1b00 */
[----:B------:R-:W0:Y:S01]  /*0480*/  S2UR UR5, SR_CgaCtaId ;  /* 0x00000000000579c3 */ /* 0x000e220000008800 */
[----:B------:R-:W-:-:S02]  /*0490*/  UMOV UR4, 0x400 ;  /* 0x0000040000047882 */ /* 0x000fc40000000000 */
[----:B0-----:R-:W-:-:S09]  /*04a0*/  ULEA UR6, UR5, UR4, 0x18 ;  /* 0x0000000405067291 */ /* 0x001fd2000f8ec0ff */
[----:B--2---:R0:W-:Y:S04]  /*04b0*/  STS.128 [UR6], R8 ;  /* 0x00000008ff007988 */ /* 0x0041e80008000c06 */
[----:B---3--:R1:W-:Y:S01]  /*04c0*/  STS.128 [UR6+0x10], R12 ;  /* 0x0000100cff007988 */ /* 0x0083e20008000c06 */
[----:B------:R-:W-:Y:S06]  /*04d0*/  MEMBAR.SC.SYS ;  /* 0x0000000000007992 */ /* 0x000fec0000003000 */
[----:B------:R-:W-:-:S00]  /*04e0*/  ERRBAR ;  /* 0x00000000000079ab */ /* 0x000fc00000000000 */
[----:B------:R-:W-:Y:S06]  /*04f0*/  CGAERRBAR ;  /* 0x00000000000075ab */ /* 0x000fec0000000000 */
[----:B------:R-:W-:Y:S04]  /*0500*/  CCTL.IVALL ;  /* 0x00000000ff00798f */ /* 0x000fe80002000000 */
[----:B------:R1:W-:Y:S01]  /*0510*/  STG.E desc[UR8][R20.64], R25 ;  /* 0x0000001914007986 */ /* 0x0003e2000c101908 */
[----:B------:R-:W-:-:S02]  /*0520*/  UIADD3 UR6, UPT, UPT, UR4, 0x20, URZ ;  /* 0x0000002004067890 */ /* 0x000fc4000fffe0ff */
[----:B------:R-:W-:Y:S02]  /*0530*/  UIADD3 UR4, UPT, UPT, UR4, 0x420, URZ ;  /* 0x0000042004047890 */ /* 0x000fe4000fffe0ff */
[----:B------:R-:W-:Y:S02]  /*0540*/  ULEA UR6, UR5, UR6, 0x18 ;  /* 0x0000000605067291 */ /* 0x000fe4000f8ec0ff */
[----:B------:R-:W-:Y:S01]  /*0550*/  ULEA UR4, UR5, UR4, 0x18 ;  /* 0x0000000405047291 */ /* 0x000fe2000f8ec0ff */
[----:B------:R-:W-:Y:S06]  /*0560*/  MEMBAR.SC.SYS ;  /* 0x0000000000007992 */ /* 0x000fec0000003000 */
[----:B------:R-:W-:-:S00]  /*0570*/  ERRBAR ;  /* 0x00000000000079ab */ /* 0x000fc00000000000 */
[----:B------:R-:W-:Y:S06]  /*0580*/  CGAERRBAR ;  /* 0x00000000000075ab */ /* 0x000fec0000000000 */
[----:B------:R-:W-:Y:S01]  /*0590*/  CCTL.IVALL ;  /* 0x00000000ff00798f */ /* 0x000fe20002000000 */
[----:B01----:R-:W-:-:S07]  /*05a0*/  IMAD.MOV.U32 R8, RZ, RZ, 0x40 ;  /* 0x00000040ff087424 */ /* 0x003fce00078e00ff */
.L_x_3:
[----:B------:R-:W-:Y:S04]  /*05b0*/  STS [R8+UR6+-0x40], RZ ;  /* 0xffffc0ff08007988 */ /* 0x000fe80008000806 */
        /* <DEDUP_REMOVED lines=31> */
[----:B------:R-:W-:Y:S04]  /*07b0*/  STS [R8+UR6], RZ ;  /* 0x000000ff08007988 */ /* 0x000fe80008000806 */
[----:B------:R-:W-:Y:S04]  /*07c0*/  STS [R8+UR4], RZ ;  /* 0x000000ff08007988 */ /* 0x000fe80008000804 */
[----:B------:R-:W-:Y:S04]  /*07d0*/  STS [R8+UR6+0x4], RZ ;  /* 0x000004ff08007988 */ /* 0x000fe80008000806 */
        /* <DEDUP_REMOVED lines=28> */
[----:B------:R0:W-:Y:S02]  /*09a0*/  STS [R8+UR4+0x3c], RZ ;  /* 0x00003cff08007988 */ /* 0x0001e40008000804 */
[----:B0-----:R-:W-:-:S05]  /*09b0*/  VIADD R8, R8, 0x80 ;  /* 0x0000008008087836 */ /* 0x001fca0000000000 */
[----:B------:R-:W-:-:S13]  /*09c0*/  ISETP.NE.AND P0, PT, R8, 0x440, PT ;  /* 0x000004400800780c */ /* 0x000fda0003f05270 */
[----:B------:R-:W-:Y:S05]  /*09d0*/  @P0 BRA `(.L_x_3) ;  /* 0xfffffff800f40947 */ /* 0x000fea000383ffff */
.L_x_1:
[----:B------:R-:W-:Y:S05]  /*09e0*/  BSYNC.RECONVERGENT B0 ;  /* 0x0000000000007941 */ /* 0x000fea0003800200 */
.L_x_0:
[----:B------:R-:W0:Y:S08]  /*09f0*/  S2UR UR5, SR_CgaCtaId ;  /* 0x00000000000579c3 */ /* 0x000e300000008800 */
[----:B------:R-:W-:Y:S01]  /*0a00*/  BAR.SYNC.DEFER_BLOCKING 0x0 ;  /* 0x0000000000007b1d */ /* 0x000fe20000010000 */
[----:B------:R-:W-:-:S05]  /*0a10*/  IMAD.MOV.U32 R30, RZ, RZ, R16 ;  /* 0x000000ffff1e7224 */ /* 0x000fca00078e0010 */
[----:B------:R-:W-:Y:S01]  /*0a20*/  UMOV UR4, 0x400 ;  /* 0x0000040000047882 */ /* 0x000fe20000000000 */
[----:B------:R-:W-:Y:S01]  /*0a30*/  BSSY B0, `(.L_x_4) ;  /* 0x000005d000007945 */ /* 0x000fe20003800000 */
[----:B0-----:R-:W-:Y:S02]  /*0a40*/  ULEA UR6, UR5, UR4, 0x18 ;  /* 0x0000000405067291 */ /* 0x001fe4000f8ec0ff */
[----:B------:R-:W-:-:S04]  /*0a50*/  UIADD3 UR4, UPT, UPT, UR4, 0x20, URZ ;  /* 0x0000002004047890 */ /* 0x000fc8000fffe0ff */
[----:B------:R-:W-:-:S03]  /*0a60*/  ULEA UR4, UR5, UR4, 0x18 ;  /* 0x0000000405047291 */ /* 0x000fc6000f8ec0ff */
[----:B------:R-:W0:Y:S09]  /*0a70*/  LDS.64 R28, [UR6+0x10] ;  /* 0x00001006ff1c7984 */ /* 0x000e320008000a00 */
.L_x_5:
[C---:B------:R-:W-:Y:S02]  /*0a80*/  LOP3.LUT R13, R30.reuse, 0x1f, RZ, 0xc0, !PT ;  /* 0x0000001f1e0d7812 */ /* 0x040fe400078ec0ff */
[C---:B------:R-:W-:Y:S02]  /*0a90*/  LEA.HI R14, R30.reuse, 0xffffffff, RZ, 0x1b ;  /* 0xffffffff1e0e7811 */ /* 0x040fe400078fd8ff */
[----:B------:R-:W-:Y:S01]  /*0aa0*/  LOP3.LUT R23, R30, 0x3ff, RZ, 0xc0, !PT ;  /* 0x000003ff1e177812 */ /* 0x000fe200078ec0ff */
[----:B------:R-:W-:-:S03]  /*0ab0*/  VIADD R26, R13, 0xffffffff ;  /* 0xffffffff0d1a7836 */ /* 0x000fc60000000000 */
[----:B0-----:R-:W-:Y:S02]  /*0ac0*/  IADD3 R8, P2, PT, R28, R23, RZ ;  /* 0x000000171c087210 */ /* 0x001fe40007f5e0ff */
[----:B------:R-:W-:-:S03]  /*0ad0*/  ISETP.GT.U32.AND P0, PT, R26, 0x1f, PT ;  /* 0x0000001f1a00780c */ /* 0x000fc60003f04070 */
[----:B------:R-:W-:Y:S01]  /*0ae0*/  IMAD.X R9, RZ, RZ, R29, P2 ;  /* 0x000000ffff097224 */ /* 0x000fe200010e061d */
[----:B------:R-:W-:-:S04]  /*0af0*/  ISETP.GT.U32.OR P1, PT, R14, 0x1f, P0 ;  /* 0x0000001f0e00780c */ /* 0x000fc80000724470 */
[----:B------:R-:W2:Y:S09]  /*0b00*/  LD.E.U8 R31, desc[UR8][R8.64] ;  /* 0x00000008081f7980 */ /* 0x000eb2000c101100 */
[----:B------:R-:W-:-:S05]  /*0b10*/  @!P1 IMAD R11, R14, 0x20, R26 ;  /* 0x000000200e0b9824 */ /* 0x000fca00078e021a */
[----:B------:R-:W-:-:S05]  /*0b20*/  @!P1 IADD3 R10, P3, PT, R28, R11, RZ ;  /* 0x0000000b1c0a9210 */ /* 0x000fca0007f7e0ff */
[----:B------:R-:W-:-:S05]  /*0b30*/  @!P1 IMAD.X R11, RZ, RZ, R29, P3 ;  /* 0x000000ffff0b9224 */ /* 0x000fca00018e061d */
[----:B------:R-:W2:Y:S01]  /*0b40*/  @!P1 LD.E.U8 R10, desc[UR8][R10.64] ;  /* 0x000000080a0a9980 */ /* 0x000ea2000c101100 */
[----:B------:R-:W-:Y:S02]  /*0b50*/  ISETP.GT.U32.AND P6, PT, R14, 0x1f, PT ;  /* 0x0000001f0e00780c */ /* 0x000fe40003fc4070 */
[----:B-1----:R-:W-:-:S11]  /*0b60*/  PRMT R32, RZ, 0x7610, R32 ;  /* 0x00007610ff207816 */ /* 0x002fd60000000020 */
[----:B------:R-:W-:Y:S01]  /*0b70*/  @!P6 IMAD R15, R14, 0x20, R13 ;  /* 0x000000200e0fe824 */ /* 0x000fe200078e020d */
[C---:B------:R-:W-:Y:S02]  /*0b80*/  ISETP.NE.AND P4, PT, R13.reuse, 0x1f, PT ;  /* 0x0000001f0d00780c */ /* 0x040fe40003f85270 */
[----:B------:R-:W-:Y:S02]  /*0b90*/  ISETP.EQ.OR P5, PT, R13, 0x1f, P6 ;  /* 0x0000001f0d00780c */ /* 0x000fe400037a2670 */
[----:B------:R-:W-:Y:S02]  /*0ba0*/  ISETP.GT.U32.OR P3, PT, R30, 0x3df, !P4 ;  /* 0x000003df1e00780c */ /* 0x000fe40006764470 */
[----:B--2---:R-:W-:-:S04]  /*0bb0*/  @!P1 ISETP.GE.U32.AND P2, PT, R10, R31, PT ;  /* 0x0000001f0a00920c */ /* 0x004fc80003f46070 */
[----:B------:R-:W-:-:S04]  /*0bc0*/  @!P1 SEL R12, RZ, 0xff80, !P2 ;  /* 0x0000ff80ff0c9807 */ /* 0x000fc80005000000 */
[----:B------:R-:W-:Y:S02]  /*0bd0*/  @!P1 PRMT R32, R12, 0x7610, R32 ;  /* 0x000076100c209816 */ /* 0x000fe40000000020 */
[----:B------:R-:W-:-:S05]  /*0be0*/  @!P6 IADD3 R10, P1, PT, R28, R15, RZ ;  /* 0x0000000f1c0ae210 */ /* 0x000fca0007f3e0ff */
[----:B------:R-:W-:-:S05]  /*0bf0*/  @!P6 IMAD.X R11, RZ, RZ, R29, P1 ;  /* 0x000000ffff0be224 */ /* 0x000fca00008e061d */
[----:B------:R-:W2:Y:S01]  /*0c00*/  @!P6 LD.E.U8 R10, desc[UR8][R10.64] ;  /* 0x000000080a0ae980 */ /* 0x000ea2000c101100 */
[----:B------:R-:W-:Y:S01]  /*0c10*/  ISETP.GT.U32.AND P2, PT, R30, 0x3df, PT ;  /* 0x000003df1e00780c */ /* 0x000fe20003f44070 */
[----:B------:R-:W-:Y:S01]  /*0c20*/  @!P5 IMAD R15, R14, 0x20, R13 ;  /* 0x000000200e0fd824 */ /* 0x000fe200078e020d */
[----:B------:R-:W-:-:S04]  /*0c30*/  @!P3 LOP3.LUT R14, R13, 0xffffffe0, R30, 0xf8, !PT ;  /* 0xffffffe00d0eb812 */ /* 0x000fc800078ef81e */
[----:B------:R-:W-:Y:S01]  /*0c40*/  @!P5 IADD3 R12, P1, PT, R28, R15, RZ ;  /* 0x0000000f1c0cd210 */ /* 0x000fe20007f3e0ff */
[----:B------:R-:W-:-:S06]  /*0c50*/  @!P3 VIADD R15, R14, 0x20 ;  /* 0x000000200e0fb836 */ /* 0x000fcc0000000000 */
[----:B------:R-:W-:Y:S01]  /*0c60*/  @!P2 LOP3.LUT R22, R13, 0xffffffe0, R30, 0xf8, !PT ;  /* 0xffffffe00d16a812 */ /* 0x000fe200078ef81e */
[----:B------:R-:W-:Y:S01]  /*0c70*/  @!P5 IMAD.X R13, RZ, RZ, R29, P1 ;  /* 0x000000ffff0dd224 */ /* 0x000fe200008e061d */
[----:B------:R-:W-:-:S03]  /*0c80*/  @!P3 IADD3 R14, P1, PT, R28, R15, RZ ;  /* 0x0000000f1c0eb210 */ /* 0x000fc60007f3e0ff */
[----:B------:R-:W-:Y:S01]  /*0c90*/  @!P2 VIADD R25, R22, 0x20 ;  /* 0x000000201619a836 */ /* 0x000fe20000000000 */
[----:B------:R-:W-:Y:S01]  /*0ca0*/  P2R R34, PR, RZ, 0x10 ;  /* 0x00000010ff227803 */ /* 0x000fe20000000000 */
[--C-:B------:R-:W-:Y:S01]  /*0cb0*/  @!P3 IMAD.X R15, RZ, RZ, R29.reuse, P1 ;  /* 0x000000ffff0fb224 */ /* 0x100fe200008e061d */
[----:B------:R-:W3:Y:S02]  /*0cc0*/  @!P5 LD.E.U8 R12, desc[UR8][R12.64+0x1] ;  /* 0x000001080c0cd980 */ /* 0x000ee4000c101100 */
[C---:B------:R-:W-:Y:S01]  /*0cd0*/  @!P2 IADD3 R22, P1, PT, R28.reuse, R25, RZ ;  /* 0x000000191c16a210 */ /* 0x040fe20007f3e0ff */
[----:B------:R-:W-:Y:S01]  /*0ce0*/  @!P0 VIADD R25, R23, 0xffffffff ;  /* 0xffffffff17198836 */ /* 0x000fe20000000000 */
[----:B------:R-:W4:Y:S03]  /*0cf0*/  @!P3 LD.E.U8 R14, desc[UR8][R14.64+0x1] ;  /* 0x000001080e0eb980 */ /* 0x000f26000c101100 */
[----:B------:R-:W-:Y:S01]  /*0d00*/  @!P2 IMAD.X R23, RZ, RZ, R29, P1 ;  /* 0x000000ffff17a224 */ /* 0x000fe200008e061d */
[----:B------:R-:W-:-:S04]  /*0d10*/  @!P0 IADD3 R24, P1, PT, R28, R25, RZ ;  /* 0x000000191c188210 */ /* 0x000fc80007f3e0ff */
[----:B------:R-:W5:Y:S01]  /*0d20*/  @!P2 LD.E.U8 R22, desc[UR8][R22.64] ;  /* 0x000000081616a980 */ /* 0x000f62000c101100 */
[----:B------:R-:W-:Y:S01]  /*0d30*/  @!P0 IMAD.X R25, RZ, RZ, R29, P1 ;  /* 0x000000ffff198224 */ /* 0x000fe200008e061d */
[----:B------:R-:W-:-:S04]  /*0d40*/  ISETP.GT.U32.OR P1, PT, R26, 0x1f, P2 ;  /* 0x0000001f1a00780c */ /* 0x000fc80001724470 */
[----:B------:R-:W5:Y:S09]  /*0d50*/  @!P0 LD.E.U8 R24, desc[UR8][R24.64] ;  /* 0x0000000818188980 */ /* 0x000f72000c101100 */
[----:B------:R-:W-:-:S04]  /*0d60*/  @!P1 LOP3.LUT R27, R30, 0xffffffe0, RZ, 0xc0, !PT ;  /* 0xffffffe01e1b9812 */ /* 0x000fc800078ec0ff */
[----:B------:R-:W-:-:S04]  /*0d70*/  @!P1 IADD3 R27, PT, PT, R27, 0x20, R26 ;  /* 0x000000201b1b9810 */ /* 0x000fc80007ffe01a */
[----:B------:R-:W-:-:S05]  /*0d80*/  @!P1 IADD3 R26, P4, PT, R28, R27, RZ ;  /* 0x0000001b1c1a9210 */ /* 0x000fca0007f9e0ff */
[----:B------:R-:W-:-:S05]  /*0d90*/  @!P1 IMAD.X R27, RZ, RZ, R29, P4 ;  /* 0x000000ffff1b9224 */ /* 0x000fca00020e061d */
[----:B------:R-:W5:Y:S01]  /*0da0*/  @!P1 LD.E.U8 R26, desc[UR8][R26.64] ;  /* 0x000000081a1a9980 */ /* 0x000f62000c101100 */
[----:B--2---:R-:W-:-:S04]  /*0db0*/  @!P6 ISETP.GE.U32.AND P4, PT, R10, R31, PT ;  /* 0x0000001f0a00e20c */ /* 0x004fc80003f86070 */
[----:B------:R-:W-:Y:S02]  /*0dc0*/  @!P6 SEL R33, RZ, 0x40, !P4 ;  /* 0x00000040ff21e807 */ /* 0x000fe40006000000 */
[----:B------:R-:W-:-:S13]  /*0dd0*/  ISETP.NE.AND P4, PT, R34, RZ, PT ;  /* 0x000000ff2200720c */ /* 0x000fda0003f85270 */
[----:B------:R-:W2:Y:S01]  /*0de0*/  @P4 LD.E.U8 R8, desc[UR8][R8.64+0x1] ;  /* 0x0000010808084980 */ /* 0x000ea2000c101100 */
[----:B------:R-:W-:-:S04]  /*0df0*/  @!P6 LOP3.LUT R33, R33, R32, RZ, 0xfc, !PT ;  /* 0x000000202121e212 */ /* 0x000fc800078efcff */
[----:B------:R-:W-:Y:S02]  /*0e00*/  @!P6 PRMT R32, R33, 0x7610, R32 ;  /* 0x000076102120e816 */ /* 0x000fe40000000020 */
[----:B---3--:R-:W-:-:S04]  /*0e10*/  @!P5 ISETP.GE.U32.AND P6, PT, R12, R31, PT ;  /* 0x0000001f0c00d20c */ /* 0x008fc80003fc6070 */
[----:B------:R-:W-:-:S04]  /*0e20*/  @!P5 SEL R11, RZ, 0x20, !P6 ;  /* 0x00000020ff0bd807 */ /* 0x000fc80007000000 */
[----:B------:R-:W-:-:S04]  /*0e30*/  @!P5 LOP3.LUT R11, R11, R32, RZ, 0xfc, !PT ;  /* 0x000000200b0bd212 */ /* 0x000fc800078efcff */
[----:B------:R-:W-:Y:S02]  /*0e40*/  @!P5 PRMT R32, R11, 0x7610, R32 ;  /* 0x000076100b20d816 */ /* 0x000fe40000000020 */
[-C--:B----4-:R-:W-:Y:S01]  /*0e50*/  @!P3 ISETP.GE.U32.AND P5, PT, R14, R31.reuse, PT ;  /* 0x0000001f0e00b20c */ /* 0x090fe20003fa6070 */
[----:B------:R-:W-:Y:S01]  /*0e60*/  IMAD.IADD R30, R17, 0x1, R30 ;  /* 0x00000001111e7824 */ /* 0x000fe200078e021e */
[----:B------:R-:W-:Y:S05]  /*0e70*/  YIELD ;  /* 0x0000000000007946 */ /* 0x000fea0003800000 */
[----:B--2---:R-:W-:-:S04]  /*0e80*/  @P4 ISETP.GE.U32.AND P6, PT, R8, R31, PT ;  /* 0x0000001f0800420c */ /* 0x004fc80003fc6070 */
[----:B------:R-:W-:-:S04]  /*0e90*/  @P4 SEL R9, RZ, 0x10, !P6 ;  /* 0x00000010ff094807 */ /* 0x000fc80007000000 */
[----:B------:R-:W-:-:S04]  /*0ea0*/  @P4 LOP3.LUT R9, R9, R32, RZ, 0xfc, !PT ;  /* 0x0000002009094212 */ /* 0x000fc800078efcff */
[----:B------:R-:W-:Y:S02]  /*0eb0*/  @P4 PRMT R32, R9, 0x7610, R32 ;  /* 0x0000761009204816 */ /* 0x000fe40000000020 */
[----:B------:R-:W-:Y:S02]  /*0ec0*/  @!P3 SEL R9, RZ, 0x8, !P5 ;  /* 0x00000008ff09b807 */ /* 0x000fe40006800000 */
[----:B-----5:R-:W-:Y:S02]  /*0ed0*/  @!P2 ISETP.GE.U32.AND P4, PT, R22, R31, PT ;  /* 0x0000001f1600a20c */ /* 0x020fe40003f86070 */
[----:B------:R-:W-:-:S04]  /*0ee0*/  @!P3 LOP3.LUT R9, R9, R32, RZ, 0xfc, !PT ;  /* 0x000000200909b212 */ /* 0x000fc800078efcff */
[----:B------:R-:W-:Y:S02]  /*0ef0*/  @!P3 PRMT R32, R9, 0x7610, R32 ;  /* 0x000076100920b816 */ /* 0x000fe40000000020 */
[----:B------:R-:W-:Y:S02]  /*0f00*/  @!P2 SEL R9, RZ, 0x4, !P4 ;  /* 0x00000004ff09a807 */ /* 0x000fe40006000000 */
[----:B------:R-:W-:Y:S02]  /*0f10*/  @!P1 ISETP.GE.U32.AND P3, PT, R26, R31, PT ;  /* 0x0000001f1a00920c */ /* 0x000fe40003f66070 */
[----:B------:R-:W-:Y:S02]  /*0f20*/  @!P2 LOP3.LUT R9, R9, R32, RZ, 0xfc, !PT ;  /* 0x000000200909a212 */ /* 0x000fe400078efcff */
[----:B------:R-:W-:Y:S02]  /*0f30*/  @!P1 SEL R11, RZ, 0x2, !P3 ;  /* 0x00000002ff0b9807 */ /* 0x000fe40005800000 */
[----:B------:R-:W-:-:S02]  /*0f40*/  @!P2 PRMT R32, R9, 0x7610, R32 ;  /* 0x000076100920a816 */ /* 0x000fc40000000020 */
[----:B------:R-:W-:Y:S02]  /*0f50*/  @!P0 ISETP.GE.U32.AND P2, PT, R24, R31, PT ;  /* 0x0000001f1800820c */ /* 0x000fe40003f46070 */
[----:B------:R-:W-:Y:S02]  /*0f60*/  @!P1 LOP3.LUT R11, R11, R32, RZ, 0xfc, !PT ;  /* 0x000000200b0b9212 */ /* 0x000fe400078efcff */
[----:B------:R-:W-:Y:S02]  /*0f70*/  @!P0 SEL R9, RZ, 0x1, !P2 ;  /* 0x00000001ff098807 */ /* 0x000fe40005000000 */
[----:B------:R-:W-:-:S04]  /*0f80*/  @!P1 PRMT R32, R11, 0x7610, R32 ;  /* 0x000076100b209816 */ /* 0x000fc80000000020 */
[----:B------:R-:W-:-:S04]  /*0f90*/  @!P0 LOP3.LUT R9, R32, R9, RZ, 0xfc, !PT ;  /* 0x0000000920098212 */ /* 0x000fc800078efcff */
[----:B------:R-:W-:Y:S02]  /*0fa0*/  @!P0 PRMT R32, R9, 0x7610, R32 ;  /* 0x0000761009208816 */ /* 0x000fe40000000020 */
[----:B------:R-:W-:Y:S02]  /*0fb0*/  ISETP.GE.U32.AND P0, PT, R30, 0x400, PT ;  /* 0x000004001e00780c */ /* 0x000fe40003f06070 */
[----:B------:R-:W-:-:S04]  /*0fc0*/  LOP3.LUT R32, R32, 0xff, RZ, 0xc0, !PT ;  /* 0x000000ff20207812 */ /* 0x000fc800078ec0ff */
[----:B------:R-:W-:-:S05]  /*0fd0*/  LEA R32, R32, UR4, 0x2 ;  /* 0x0000000420207c11 */ /* 0x000fca000f8e10ff */
[----:B------:R1:W-:Y:S02]  /*0fe0*/  ATOMS.POPC.INC.32 RZ, [R32+URZ] ;  /* 0x0000000020ff7f8c */ /* 0x0003e4000d8000ff */
[----:B------:R-:W-:Y:S05]  /*0ff0*/  @!P0 BRA `(.L_x_5) ;  /* 0xfffffff800a08947 */ /* 0x000fea000383ffff */
[----:B------:R-:W-:Y:S05]  /*1000*/  BSYNC B0 ;  /* 0x0000000000007941 */ /* 0x000fea0003800000 */
.L_x_4:
[----:B------:R-:W0:Y:S01]  /*1010*/  S2R R9, SR_CgaCtaId ;  /* 0x0000000000097919 */ /* 0x000e220000008800 */
[----:B------:R-:W-:-:S05]  /*1020*/  MOV R8, 0x400 ;  /* 0x0000040000087802 */ /* 0x000fca0000000f00 */
[----:B------:R-:W-:Y:S01]  /*1030*/  VIADD R10, R8, 0x420 ;  /* 0x00000420080a7836 */ /* 0x000fe20000000000 */
[----:B0-----:R-:W-:Y:S01]  /*1040*/  LEA R30, R9, R8, 0x18 ;  /* 0x00000008091e7211 */ /* 0x001fe200078ec0ff */
[----:B------:R-:W-:-:S03]  /*1050*/  IMAD.MOV.U32 R8, RZ, RZ, R16 ;  /* 0x000000ffff087224 */ /* 0x000fc600078e0010 */
[----:B------:R-:W-:Y:S02]  /*1060*/  LEA R9, R9, R10, 0x18 ;  /* 0x0000000a09097211 */ /* 0x000fe400078ec0ff */
[----:B------:R-:W0:Y:S05]  /*1070*/  LDS.64 R30, [R30+0x18] ;  /* 0x000018001e1e7984 */ /* 0x000e2a0000000a00 */
.L_x_6:
[C---:B------:R-:W-:Y:S02]  /*1080*/  LOP3.LUT R15, R8.reuse, 0x1f, RZ, 0xc0, !PT ;  /* 0x0000001f080f7812 */ /* 0x040fe400078ec0ff */
[C---:B------:R-:W-:Y:S02]  /*1090*/  LEA.HI R22, R8.reuse, 0xffffffff, RZ, 0x1b ;  /* 0xffffffff08167811 */ /* 0x040fe400078fd8ff */
[----:B------:R-:W-:Y:S01]  /*10a0*/  LOP3.LUT R23, R8, 0x3ff, RZ, 0xc0, !PT ;  /* 0x000003ff08177812 */ /* 0x000fe200078ec0ff */
[----:B------:R-:W-:-:S03]  /*10b0*/  VIADD R26, R15, 0xffffffff ;  /* 0xffffffff0f1a7836 */ /* 0x000fc60000000000 */
[----:B0-2---:R-:W-:Y:S02]  /*10c0*/  IADD3 R10, P2, PT, R30, R23, RZ ;  /* 0x000000171e0a7210 */ /* 0x005fe40007f5e0ff */
[----:B------:R-:W-:-:S03]  /*10d0*/  ISETP.GT.U32.AND P0, PT, R26, 0x1f, PT ;  /* 0x0000001f1a00780c */ /* 0x000fc60003f04070 */
[----:B------:R-:W-:Y:S01]  /*10e0*/  IMAD.X R11, RZ, RZ, R31, P2 ;  /* 0x000000ffff0b7224 */ /* 0x000fe200010e061f */
[----:B------:R-:W-:-:S04]  /*10f0*/  ISETP.GT.U32.OR P1, PT, R22, 0x1f, P0 ;  /* 0x0000001f1600780c */ /* 0x000fc80000724470 */
[----:B-1----:R-:W2:Y:S09]  /*1100*/  LD.E.U8 R32, desc[UR8][R10.64] ;  /* 0x000000080a207980 */ /* 0x002eb2000c101100 */
[----:B------:R-:W-:-:S05]  /*1110*/  @!P1 IMAD R13, R22, 0x20, R26 ;  /* 0x00000020160d9824 */ /* 0x000fca00078e021a */
[----:B------:R-:W-:-:S05]  /*1120*/  @!P1 IADD3 R12, P3, PT, R30, R13, RZ ;  /* 0x0000000d1e0c9210 */ /* 0x000fca0007f7e0ff */
[----:B------:R-:W-:-:S06]  /*1130*/  @!P1 IMAD.X R13, RZ, RZ, R31, P3 ;  /* 0x000000ffff0d9224 */ /* 0x000fcc00018e061f */
[----:B------:R-:W2:Y:S01]  /*1140*/  @!P1 LD.E.U8 R13, desc[UR8][R12.64] ;  /* 0x000000080c0d9980 */ /* 0x000ea2000c101100 */
[----:B------:R-:W-:Y:S02]  /*1150*/  ISETP.GT.U32.AND P6, PT, R22, 0x1f, PT ;  /* 0x0000001f1600780c */ /* 0x000fe40003fc4070 */
[----:B------:R-:W-:-:S11]  /*1160*/  PRMT R33, RZ, 0x7610, R33 ;  /* 0x00007610ff217816 */ /* 0x000fd60000000021 */
[----:B------:R-:W-:Y:S01]  /*1170*/  @!P6 IMAD R29, R22, 0x20, R15 ;  /* 0x00000020161de824 */ /* 0x000fe200078e020f */
[C---:B------:R-:W-:Y:S02]  /*1180*/  ISETP.NE.AND P4, PT, R15.reuse, 0x1f, PT ;  /* 0x0000001f0f00780c */ /* 0x040fe40003f85270 */
[----:B------:R-:W-:Y:S02]  /*1190*/  ISETP.EQ.OR P5, PT, R15, 0x1f, P6 ;  /* 0x0000001f0f00780c */ /* 0x000fe400037a2670 */
[----:B------:R-:W-:-:S11]  /*11a0*/  ISETP.GT.U32.OR P3, PT, R8, 0x3df, !P4 ;  /* 0x000003df0800780c */ /* 0x000fd60006764470 */
[----:B------:R-:W-:Y:S01]  /*11b0*/  @!P5 IMAD R25, R22, 0x20, R15 ;  /* 0x000000201619d824 */ /* 0x000fe200078e020f */
[----:B--2---:R-:W-:-:S04]  /*11c0*/  @!P1 ISETP.GE.U32.AND P2, PT, R13, R32, PT ;  /* 0x000000200d00920c */ /* 0x004fc80003f46070 */
[----:B------:R-:W-:-:S04]  /*11d0*/  @!P1 SEL R14, RZ, 0xff80, !P2 ;  /* 0x0000ff80ff0e9807 */ /* 0x000fc80005000000 */
[----:B------:R-:W-:Y:S02]  /*11e0*/  @!P1 PRMT R33, R14, 0x7610, R33 ;  /* 0x000076100e219816 */ /* 0x000fe40000000021 */
[----:B------:R-:W-:-:S05]  /*11f0*/  @!P6 IADD3 R28, P1, PT, R30, R29, RZ ;  /* 0x0000001d1e1ce210 */ /* 0x000fca0007f3e0ff */
[----:B------:R-:W-:-:S06]  /*1200*/  @!P6 IMAD.X R29, RZ, RZ, R31, P1 ;  /* 0x000000ffff1de224 */ /* 0x000fcc00008e061f */
[----:B------:R-:W2:Y:S01]  /*1210*/  @!P6 LD.E.U8 R29, desc[UR8][R28.64] ;  /* 0x000000081c1de980 */ /* 0x000ea2000c101100 */
[----:B------:R-:W-:Y:S02]  /*1220*/  ISETP.GT.U32.AND P2, PT, R8, 0x3df, PT ;  /* 0x000003df0800780c */ /* 0x000fe40003f44070 */
[----:B------:R-:W-:Y:S02]  /*1230*/  @!P3 LOP3.LUT R13, R15, 0xffffffe0, R8, 0xf8, !PT ;  /* 0xffffffe00f0db812 */ /* 0x000fe400078ef808 */
[----:B------:R-:W-:-:S03]  /*1240*/  @!P5 IADD3 R12, P1, PT, R30, R25, RZ ;  /* 0x000000191e0cd210 */ /* 0x000fc60007f3e0ff */
[----:B------:R-:W-:Y:S02]  /*1250*/  @!P3 VIADD R25, R13, 0x20 ;  /* 0x000000200d19b836 */ /* 0x000fe40000000000 */
[----:B------:R-:W-:-:S04]  /*1260*/  @!P5 IMAD.X R13, RZ, RZ, R31, P1 ;  /* 0x000000ffff0dd224 */ /* 0x000fc800008e061f */
[----:B------:R-:W-:Y:S02]  /*1270*/  @!P2 LOP3.LUT R15, R15, 0xffffffe0, R8, 0xf8, !PT ;  /* 0xffffffe00f0fa812 */ /* 0x000fe400078ef808 */
[----:B------:R-:W-:Y:S01]  /*1280*/  @!P3 IADD3 R14, P1, PT, R30, R25, RZ ;  /* 0x000000191e0eb210 */ /* 0x000fe20007f3e0ff */
[----:B------:R-:W3:Y:S02]  /*1290*/  @!P5 LD.E.U8 R13, desc[UR8][R12.64+0x1] ;  /* 0x000001080c0dd980 */ /* 0x000ee4000c101100 */
[----:B------:R-:W-:Y:S02]  /*12a0*/  @!P2 VIADD R25, R15, 0x20 ;  /* 0x000000200f19a836 */ /* 0x000fe40000000000 */
[----:B------:R-:W-:-:S03]  /*12b0*/  @!P3 IMAD.X R15, RZ, RZ, R31, P1 ;  /* 0x000000ffff0fb224 */ /* 0x000fc600008e061f */
[C---:B------:R-:W-:Y:S01]  /*12c0*/  @!P2 IADD3 R22, P1, PT, R30.reuse, R25, RZ ;  /* 0x000000191e16a210 */ /* 0x040fe20007f3e0ff */
[----:B------:R-:W-:Y:S01]  /*12d0*/  @!P0 VIADD R25, R23, 0xffffffff ;  /* 0xffffffff17198836 */ /* 0x000fe20000000000 */
[----:B------:R-:W-:Y:S01]  /*12e0*/  P2R R35, PR, RZ, 0x10 ;  /* 0x00000010ff237803 */ /* 0x000fe20000000000 */
[----:B------:R-:W4:Y:S02]  /*12f0*/  @!P3 LD.E.U8 R15, desc[UR8][R14.64+0x1] ;  /* 0x000001080e0fb980 */ /* 0x000f24000c101100 */
[----:B------:R-:W-:Y:S01]  /*1300*/  @!P2 IMAD.X R23, RZ, RZ, R31, P1 ;  /* 0x000000ffff17a224 */ /* 0x000fe200008e061f */
[----:B------:R-:W-:-:S05]  /*1310*/  @!P0 IADD3 R24, P1, PT, R30, R25, RZ ;  /* 0x000000191e188210 */ /* 0x000fca0007f3e0ff */
[----:B------:R-:W-:Y:S01]  /*1320*/  @!P0 IMAD.X R25, RZ, RZ, R31, P1 ;  /* 0x000000ffff198224 */ /* 0x000fe200008e061f */
[----:B------:R-:W-:Y:S01]  /*1330*/  ISETP.GT.U32.OR P1, PT, R26, 0x1f, P2 ;  /* 0x0000001f1a00780c */ /* 0x000fe20001724470 */
[----:B------:R-:W5:Y:S04]  /*1340*/  @!P2 LD.E.U8 R23, desc[UR8][R22.64] ;  /* 0x000000081617a980 */ /* 0x000f68000c101100 */
[----:B------:R-:W5:Y:S08]  /*1350*/  @!P0 LD.E.U8 R25, desc[UR8][R24.64] ;  /* 0x0000000818198980 */ /* 0x000f70000c101100 */
[----:B------:R-:W-:-:S04]  /*1360*/  @!P1 LOP3.LUT R27, R8, 0xffffffe0, RZ, 0xc0, !PT ;  /* 0xffffffe0081b9812 */ /* 0x000fc800078ec0ff */
[----:B------:R-:W-:-:S04]  /*1370*/  @!P1 IADD3 R27, PT, PT, R27, 0x20, R26 ;  /* 0x000000201b1b9810 */ /* 0x000fc80007ffe01a */
[----:B------:R-:W-:-:S05]  /*1380*/  @!P1 IADD3 R26, P4, PT, R30, R27, RZ ;  /* 0x0000001b1e1a9210 */ /* 0x000fca0007f9e0ff */
[----:B------:R-:W-:-:S06]  /*1390*/  @!P1 IMAD.X R27, RZ, RZ, R31, P4 ;  /* 0x000000ffff1b9224 */ /* 0x000fcc00020e061f */
        /* <DEDUP_REMOVED lines=34> */
[----:B------:R-:W-:-:S05]  /*15c0*/  LOP3.LUT R10, R33, 0xff, RZ, 0xc0, !PT ;  /* 0x000000ff210a7812 */ /* 0x000fca00078ec0ff */
[----:B------:R-:W-:-:S05]  /*15d0*/  IMAD R10, R10, 0x4, R9 ;  /* 0x000000040a0a7824 */ /* 0x000fca00078e0209 */
[----:B------:R2:W-:Y:S01]  /*15e0*/  ATOMS.POPC.INC.32 RZ, [R10+URZ] ;  /* 0x000000000aff7f8c */ /* 0x0005e2000d8000ff */
[----:B------:R-:W-:Y:S05]  /*15f0*/  @!P0 BRA `(.L_x_6) ;  /* 0xfffffff800a08947 */ /* 0x000fea000383ffff */
[----:B------:R-:W-:Y:S01]  /*1600*/  ISETP.GT.U32.AND P0, PT, R16, 0xff, PT ;  /* 0x000000ff1000780c */ /* 0x000fe20003f04070 */
[----:B------:R-:W-:Y:S05]  /*1610*/  WARPSYNC.ALL ;  /* 0x0000000000007948 */ /* 0x000fea0003800000 */
[----:B------:R-:W-:Y:S06]  /*1620*/  BAR.SYNC.DEFER_BLOCKING 0x0 ;  /* 0x0000000000007b1d */ /* 0x000fec0000010000 */
[----:B------:R-:W-:Y:S04]  /*1630*/  BSSY.RECONVERGENT B0, `(.L_x_7) ;  /* 0x000011f000007945 */ /* 0x000fe80003800200 */
[----:B------:R-:W-:Y:S05]  /*1640*/  @P0 BRA `(.L_x_8) ;  /* 0x0000001000740947 */ /* 0x000fea0003800000 */
[----:B------:R-:W-:Y:S01]  /*1650*/  LOP3.LUT R28, R7, 0x3, RZ, 0xc0, !PT ;  /* 0x00000003071c7812 */ /* 0x000fe200078ec0ff */
[----:B------:R-:W-:Y:S01]  /*1660*/  BSSY.RECONVERGENT B2, `(.L_x_9) ;  /* 0x0000074000027945 */ /* 0x000fe20003800200 */
[----:B------:R-:W-:Y:S02]  /*1670*/  IMAD.MOV.U32 R8, RZ, RZ, R16 ;  /* 0x000000ffff087224 */ /* 0x000fe400078e0010 */
[----:B------:R-:W-:-:S13]  /*1680*/  ISETP.NE.AND P0, PT, R28, 0x3, PT ;  /* 0x000000031c00780c */ /* 0x000fda0003f05270 */
[----:B------:R-:W-:Y:S05]  /*1690*/  @!P0 BRA `(.L_x_10) ;  /* 0x0000000400c08947 */ /* 0x000fea0003800000 */
[----:B------:R-:W-:Y:S01]  /*16a0*/  STS.64 [R6], RZ ;  /* 0x000000ff06007388 */ /* 0x000fe20000000a00 */
[----:B------:R-:W-:Y:S03]  /*16b0*/  BSSY.RECONVERGENT B3, `(.L_x_11) ;  /* 0x0000020000037945 */ /* 0x000fe60003800200 */
[----:B------:R-:W0:Y:S04]  /*16c0*/  LDS R23, [R4] ;  /* 0x0000000004177984 */ /* 0x000e280000000800 */
[----:B------:R-:W1:Y:S01]  /*16d0*/  LDS R8, [R5] ;  /* 0x0000000005087984 */ /* 0x000e620000000800 */
[----:B0-----:R-:W-:-:S05]  /*16e0*/  IMAD.MOV R11, RZ, RZ, -R23 ;  /* 0x000000ffff0b7224 */ /* 0x001fca00078e0a17 */
[----:B-1----:R-:W-:-:S13]  /*16f0*/  ISETP.NE.AND P0, PT, R8, R11, PT ;  /* 0x0000000b0800720c */ /* 0x002fda0003f05270 */
[----:B------:R-:W-:Y:S05]  /*1700*/  @!P0 BRA `(.L_x_12) ;  /* 0x0000000000688947 */ /* 0x000fea0003800000 */
[C-C-:B------:R-:W-:Y:S01]  /*1710*/  IMAD.IADD R12, R8.reuse, 0x1, R23.reuse ;  /* 0x00000001080c7824 */ /* 0x140fe200078e0217 */
[----:B------:R-:W-:Y:S01]  /*1720*/  BSSY.RECONVERGENT B4, `(.L_x_13) ;  /* 0x0000017000047945 */ /* 0x000fe20003800200 */
[----:B--2---:R-:W-:Y:S02]  /*1730*/  IMAD.MOV.U32 R10, RZ, RZ, 0x1 ;  /* 0x00000001ff0a7424 */ /* 0x004fe400078e00ff */
[----:B------:R-:W-:Y:S02]  /*1740*/  IMAD.IADD R8, R8, 0x1, -R23 ;  /* 0x0000000108087824 */ /* 0x000fe400078e0a17 */
[----:B------:R-:W0:Y:S02]  /*1750*/  I2F.F64 R12, R12 ;  /* 0x0000000c000c7312 */ /* 0x000e240000201c00 */
[----:B------:R-:W-:-:S06]  /*1760*/  IMAD R34, R8, R8, RZ ;  /* 0x0000000808227224 */ /* 0x000fcc00078e02ff */
[----:B------:R-:W1:Y:S08]  /*1770*/  I2F.F64.U32 R34, R34 ;  /* 0x0000002200227312 */ /* 0x000e700000201800 */
[----:B0-----:R-:W0:Y:S01]  /*1780*/  MUFU.RCP64H R11, R13 ;  /* 0x0000000d000b7308 */ /* 0x001e220000001800 */
[----:B-1----:R-:W-:Y:S01]  /*1790*/  FSETP.GEU.AND P1, PT, |R35|, 6.5827683646048100446e-37, PT ;  /* 0x036000002300780b */ /* 0x002fe20003f2e200 */
[----:B0-----:R-:W-:-:S08]  /*17a0*/  DFMA R14, -R12, R10, 1 ;  /* 0x3ff000000c0e742b */ /* 0x001fd0000000010a */
[----:B------:R-:W-:-:S08]  /*17b0*/  DFMA R14, R14, R14, R14 ;  /* 0x0000000e0e0e722b */ /* 0x000fd0000000000e */
[----:B------:R-:W-:-:S08]  /*17c0*/  DFMA R14, R10, R14, R10 ;  /* 0x0000000e0a0e722b */ /* 0x000fd0000000000a */
[----:B------:R-:W-:-:S08]  /*17d0*/  DFMA R10, -R12, R14, 1 ;  /* 0x3ff000000c0a742b */ /* 0x000fd0000000010e */
[----:B------:R-:W-:-:S08]  /*17e0*/  DFMA R10, R14, R10, R14 ;  /* 0x0000000a0e0a722b */ /* 0x000fd0000000000e */
[----:B------:R-:W-:-:S08]  /*17f0*/  DMUL R14, R34, R10 ;  /* 0x0000000a220e7228 */ /* 0x000fd00000000000 */
[----:B------:R-:W-:-:S08]  /*1800*/  DFMA R22, -R12, R14, R34 ;  /* 0x0000000e0c16722b */ /* 0x000fd00000000122 */
[----:B------:R-:W-:-:S10]  /*1810*/  DFMA R10, R10, R22, R14 ;  /* 0x000000160a0a722b */ /* 0x000fd4000000000e */
[----:B------:R-:W-:-:S05]  /*1820*/  FFMA R8, RZ, R13, R11 ;  /* 0x0000000dff087223 */ /* 0x000fca000000000b */
[----:B------:R-:W-:-:S13]  /*1830*/  FSETP.GT.AND P0, PT, |R8|, 1.469367938527859385e-39, PT ;  /* 0x001000000800780b */ /* 0x000fda0003f04200 */
[----:B------:R-:W-:Y:S05]  /*1840*/  @P0 BRA P1, `(.L_x_14) ;  /* 0x0000000000100947 */ /* 0x000fea0000800000 */
[----:B------:R-:W-:-:S07]  /*1850*/  MOV R10, 0x1870 ;  /* 0x00001870000a7802 */ /* 0x000fce0000000f00 */
[----:B------:R-:W-:Y:S05]  /*1860*/  CALL.REL.NOINC `($__internal_0_$__cuda_sm20_div_rn_f64_full) ;  /* 0x0000001800ac7944 */ /* 0x000fea0003c00000 */
[----:B------:R-:W-:Y:S02]  /*1870*/  IMAD.MOV.U32 R10, RZ, RZ, R14 ;  /* 0x000000ffff0a7224 */ /* 0x000fe400078e000e */
[----:B------:R-:W-:-:S07]  /*1880*/  IMAD.MOV.U32 R11, RZ, RZ, R15 ;  /* 0x000000ffff0b7224 */ /* 0x000fce00078e000f */
.L_x_14:
[----:B------:R-:W-:Y:S05]  /*1890*/  BSYNC.RECONVERGENT B4 ;  /* 0x0000000000047941 */ /* 0x000fea0003800200 */
.L_x_13:
[----:B------:R0:W-:Y:S02]  /*18a0*/  STS.64 [R6], R10 ;  /* 0x0000000a06007388 */ /* 0x0001e40000000a00 */
.L_x_12:
[----:B------:R-:W-:Y:S05]  /*18b0*/  BSYNC.RECONVERGENT B3 ;  /* 0x0000000000037941 */ /* 0x000fea0003800200 */
.L_x_11:
[----:B------:R-:W-:Y:S01]  /*18c0*/  ISETP.NE.AND P0, PT, R28, RZ, PT ;  /* 0x000000ff1c00720c */ /* 0x000fe20003f05270 */
[----:B------:R-:W-:-:S12]  /*18d0*/  IMAD.IADD R8, R16, 0x1, R17 ;  /* 0x0000000110087824 */ /* 0x000fd800078e0211 */
        /* <DEDUP_REMOVED lines=32> */
.L_x_18:
[----:B------:R-:W-:Y:S05]  /*1ae0*/  BSYNC.RECONVERGENT B4 ;  /* 0x0000000000047941 */ /* 0x000fea0003800200 */
.L_x_17:
[----:B------:R0:W-:Y:S02]  /*1af0*/  STS.64 [R3], R10 ;  /* 0x0000000a03007388 */ /* 0x0001e40000000a00 */
.L_x_16:
[----:B------:R-:W-:Y:S05]  /*1b00*/  BSYNC.RECONVERGENT B3 ;  /* 0x0000000000037941 */ /* 0x000fea0003800200 */
.L_x_15:
[----:B------:R-:W-:Y:S02]  /*1b10*/  ISETP.NE.AND P0, PT, R28, 0x1, PT ;  /* 0x000000011c00780c */ /* 0x000fe40003f05270 */
[----:B------:R-:W-:-:S11]  /*1b20*/  IADD3 R8, PT, PT, R17, R16, R17 ;  /* 0x0000001011087210 */ /* 0x000fd60007ffe011 */
[----:B------:R-:W-:Y:S05]  /*1b30*/  @!P0 BRA `(.L_x_10) ;  /* 0x0000000000988947 */ /* 0x000fea0003800000 */
[C---:B------:R-:W-:Y:S02]  /*1b40*/  IMAD R28, R17.reuse, 0x8, R3 ;  /* 0x00000008111c7824 */ /* 0x040fe400078e0203 */
[C---:B0-----:R-:W-:Y:S02]  /*1b50*/  IMAD R11, R17.reuse, 0x4, R0 ;  /* 0x00000004110b7824 */ /* 0x041fe400078e0200 */
[----:B--2---:R-:W-:Y:S01]  /*1b60*/  IMAD R10, R17, 0x4, R2 ;  /* 0x00000004110a7824 */ /* 0x004fe200078e0202 */
[----:B------:R-:W-:Y:S01]  /*1b70*/  STS.64 [R28], RZ ;  /* 0x000000ff1c007388 */ /* 0x000fe20000000a00 */
[----:B------:R-:W-:-:S03]  /*1b80*/  IMAD.IADD R8, R8, 0x1, R17 ;  /* 0x0000000108087824 */ /* 0x000fc600078e0211 */
[----:B------:R-:W0:Y:S04]  /*1b90*/  LDS R23, [R11] ;  /* 0x000000000b177984 */ /* 0x000e280000000800 */
[----:B------:R-:W1:Y:S01]  /*1ba0*/  LDS R22, [R10] ;  /* 0x000000000a167984 */ /* 0x000e620000000800 */
[----:B0-----:R-:W-:-:S05]  /*1bb0*/  IMAD.MOV R13, RZ, RZ, -R23 ;  /* 0x000000ffff0d7224 */ /* 0x001fca00078e0a17 */
[----:B-1----:R-:W-:-:S13]  /*1bc0*/  ISETP.NE.AND P0, PT, R22, R13, PT ;  /* 0x0000000d1600720c */ /* 0x002fda0003f05270 */
[----:B------:R-:W-:Y:S05]  /*1bd0*/  @!P0 BRA `(.L_x_10) ;  /* 0x0000000000708947 */ /* 0x000fea0003800000 */
[C-C-:B------:R-:W-:Y:S01]  /*1be0*/  IMAD.IADD R10, R22.reuse, 0x1, R23.reuse ;  /* 0x00000001160a7824 */ /* 0x140fe200078e0217 */
[----:B------:R-:W-:Y:S01]  /*1bf0*/  BSSY.RECONVERGENT B3, `(.L_x_19) ;  /* 0x0000019000037945 */ /* 0x000fe20003800200 */
[----:B------:R-:W-:Y:S02]  /*1c00*/  IMAD.MOV.U32 R12, RZ, RZ, 0x1 ;  /* 0x00000001ff0c7424 */ /* 0x000fe400078e00ff */
[----:B------:R-:W-:Y:S02]  /*1c10*/  IMAD.IADD R22, R22, 0x1, -R23 ;  /* 0x0000000116167824 */ /* 0x000fe400078e0a17 */
[----:B------:R-:W0:Y:S08]  /*1c20*/  I2F.F64 R10, R10 ;  /* 0x0000000a000a7312 */ /* 0x000e300000201c00 */
[----:B0-----:R-:W0:Y:S02]  /*1c30*/  MUFU.RCP64H R13, R11 ;  /* 0x0000000b000d7308 */ /* 0x001e240000001800 */
[----:B0-----:R-:W-:-:S08]  /*1c40*/  DFMA R14, -R10, R12, 1 ;  /* 0x3ff000000a0e742b */ /* 0x001fd0000000010c */
[----:B------:R-:W-:-:S08]  /*1c50*/  DFMA R14, R14, R14, R14 ;  /* 0x0000000e0e0e722b */ /* 0x000fd0000000000e */
[----:B------:R-:W-:Y:S01]  /*1c60*/  DFMA R14, R12, R14, R12 ;  /* 0x0000000e0c0e722b */ /* 0x000fe2000000000c */
[----:B------:R-:W-:-:S07]  /*1c70*/  IMAD R12, R22, R22, RZ ;  /* 0x00000016160c7224 */ /* 0x000fce00078e02ff */
[----:B------:R-:W-:Y:S01]  /*1c80*/  DFMA R24, -R10, R14, 1 ;  /* 0x3ff000000a18742b */ /* 0x000fe2000000010e */
[----:B------:R-:W0:Y:S07]  /*1c90*/  I2F.F64.U32 R12, R12 ;  /* 0x0000000c000c7312 */ /* 0x000e2e0000201800 */
[----:B------:R-:W-:-:S08]  /*1ca0*/  DFMA R24, R14, R24, R14 ;  /* 0x000000180e18722b */ /* 0x000fd0000000000e */
[----:B0-----:R-:W-:Y:S01]  /*1cb0*/  DMUL R14, R12, R24 ;  /* 0x000000180c0e7228 */ /* 0x001fe20000000000 */
[----:B------:R-:W-:-:S07]  /*1cc0*/  FSETP.GEU.AND P1, PT, |R13|, 6.5827683646048100446e-37, PT ;  /* 0x036000000d00780b */ /* 0x000fce0003f2e200 */
[----:B------:R-:W-:-:S08]  /*1cd0*/  DFMA R22, -R10, R14, R12 ;  /* 0x0000000e0a16722b */ /* 0x000fd0000000010c */
[----:B------:R-:W-:-:S10]  /*1ce0*/  DFMA R14, R24, R22, R14 ;  /* 0x00000016180e722b */ /* 0x000fd4000000000e */
[----:B------:R-:W-:-:S05]  /*1cf0*/  FFMA R22, RZ, R11, R15 ;  /* 0x0000000bff167223 */ /* 0x000fca000000000f */
[----:B------:R-:W-:-:S13]  /*1d00*/  FSETP.GT.AND P0, PT, |R22|, 1.469367938527859385e-39, PT ;  /* 0x001000001600780b */ /* 0x000fda0003f04200 */
[----:B------:R-:W-:Y:S05]  /*1d10*/  @P0 BRA P1, `(.L_x_20) ;  /* 0x0000000000180947 */ /* 0x000fea0000800000 */
[----:B------:R-:W-:Y:S02]  /*1d20*/  IMAD.MOV.U32 R34, RZ, RZ, R12 ;  /* 0x000000ffff227224 */ /* 0x000fe400078e000c */
[----:B------:R-:W-:Y:S02]  /*1d30*/  IMAD.MOV.U32 R35, RZ, RZ, R13 ;  /* 0x000000ffff237224 */ /* 0x000fe400078e000d */
[----:B------:R-:W-:Y:S01]  /*1d40*/  IMAD.MOV.U32 R12, RZ, RZ, R10 ;  /* 0x000000ffff0c7224 */ /* 0x000fe200078e000a */
[----:B------:R-:W-:Y:S01]  /*1d50*/  MOV R10, 0x1d80 ;  /* 0x00001d80000a7802 */ /* 0x000fe20000000f00 */
[----:B------:R-:W-:-:S07]  /*1d60*/  IMAD.MOV.U32 R13, RZ, RZ, R11 ;  /* 0x000000ffff0d7224 */ /* 0x000fce00078e000b */
[----:B------:R-:W-:Y:S05]  /*1d70*/  CALL.REL.NOINC `($__internal_0_$__cuda_sm20_div_rn_f64_full) ;  /* 0x0000001400687944 */ /* 0x000fea0003c00000 */
.L_x_20:
[----:B------:R-:W-:Y:S05]  /*1d80*/  BSYNC.RECONVERGENT B3 ;  /* 0x0000000000037941 */ /* 0x000fea0003800200 */
.L_x_19:
[----:B------:R1:W-:Y:S02]  /*1d90*/  STS.64 [R28], R14 ;  /* 0x0000000e1c007388 */ /* 0x0003e40000000a00 */
.L_x_10:
[----:B------:R-:W-:Y:S05]  /*1da0*/  BSYNC.RECONVERGENT B2 ;  /* 0x0000000000027941 */ /* 0x000fea0003800200 */
.L_x_9:
[----:B------:R-:W-:-:S13]  /*1db0*/  ISETP.GE.U32.AND P0, PT, R7, 0x3, PT ;  /* 0x000000030700780c */ /* 0x000fda0003f06070 */
[----:B------:R-:W-:Y:S05]  /*1dc0*/  @!P0 BRA `(.L_x_8) ;  /* 0x0000000800948947 */ /* 0x000fea0003800000 */
.L_x_37:
[----:B------:R-:W3:Y:S01]  /*1dd0*/  S2UR UR7, SR_CgaCtaId ;  /* 0x00000000000779c3 */ /* 0x000ee20000008800 */
[----:B------:R-:W-:Y:S01]  /*1de0*/  UMOV UR5, 0x400 ;  /* 0x0000040000057882 */ /* 0x000fe20000000000 */
[----:B------:R-:W-:Y:S01]  /*1df0*/  IMAD R29, R8, 0x4, R9 ;  /* 0x00000004081d7824 */ /* 0x000fe200078e0209 */
[----:B------:R-:W-:Y:S01]  /*1e00*/  UIADD3 UR6, UPT, UPT, UR5, 0x820, URZ ;  /* 0x0000082005067890 */ /* 0x000fe2000fffe0ff */
[----:B------:R-:W-:Y:S01]  /*1e10*/  BSSY.RECONVERGENT B2, `(.L_x_21) ;  /* 0x0000028000027945 */ /* 0x000fe20003800200 */
[----:B------:R-:W-:Y:S02]  /*1e20*/  UIADD3 UR5, UPT, UPT, UR5, 0x20, URZ ;  /* 0x0000002005057890 */ /* 0x000fe4000fffe0ff */
[----:B---3--:R-:W-:Y:S02]  /*1e30*/  ULEA UR6, UR7, UR6, 0x18 ;  /* 0x0000000607067291 */ /* 0x008fe4000f8ec0ff */
[----:B------:R-:W-:-:S04]  /*1e40*/  ULEA UR5, UR7, UR5, 0x18 ;  /* 0x0000000507057291 */ /* 0x000fc8000f8ec0ff */
[C---:B01----:R-:W-:Y:S02]  /*1e50*/  LEA R28, R8.reuse, UR6, 0x3 ;  /* 0x00000006081c7c11 */ /* 0x043fe4000f8e18ff */
[----:B------:R-:W-:-:S03]  /*1e60*/  LEA R30, R8, UR5, 0x2 ;  /* 0x00000005081e7c11 */ /* 0x000fc6000f8e10ff */
[----:B------:R-:W-:Y:S04]  /*1e70*/  STS.64 [R28], RZ ;  /* 0x000000ff1c007388 */ /* 0x000fe80000000a00 */
[----:B------:R-:W0:Y:S04]  /*1e80*/  LDS R22, [R29] ;  /* 0x000000001d167984 */ /* 0x000e280000000800 */
[----:B------:R-:W1:Y:S01]  /*1e90*/  LDS R23, [R30] ;  /* 0x000000001e177984 */ /* 0x000e620000000800 */
[----:B0-2---:R-:W-:-:S05]  /*1ea0*/  IMAD.MOV R10, RZ, RZ, -R22 ;  /* 0x000000ffff0a7224 */ /* 0x005fca00078e0a16 */
        /* <DEDUP_REMOVED lines=28> */
.L_x_24:
[----:B------:R-:W-:Y:S05]  /*2070*/  BSYNC.RECONVERGENT B3 ;  /* 0x0000000000037941 */ /* 0x000fea0003800200 */
.L_x_23:
[----:B------:R0:W-:Y:S02]  /*2080*/  STS.64 [R28], R14 ;  /* 0x0000000e1c007388 */ /* 0x0001e40000000a00 */
.L_x_22:
[----:B------:R-:W-:Y:S05]  /*2090*/  BSYNC.RECONVERGENT B2 ;  /* 0x0000000000027941 */ /* 0x000fea0003800200 */
.L_x_21:
[C---:B0-----:R-:W-:Y:S01]  /*20a0*/  IMAD R28, R17.reuse, 0x8, R28 ;  /* 0x00000008111c7824 */ /* 0x041fe200078e021c */
[----:B------:R-:W-:Y:S01]  /*20b0*/  BSSY.RECONVERGENT B2, `(.L_x_25) ;  /* 0x0000025000027945 */ /* 0x000fe20003800200 */
[C---:B------:R-:W-:Y:S02]  /*20c0*/  IMAD R29, R17.reuse, 0x4, R29 ;  /* 0x00000004111d7824 */ /* 0x040fe400078e021d */
[----:B------:R-:W-:Y:S01]  /*20d0*/  IMAD R30, R17, 0x4, R30 ;  /* 0x00000004111e7824 */ /* 0x000fe200078e021e */
[----:B------:R-:W-:Y:S04]  /*20e0*/  STS.64 [R28], RZ ;  /* 0x000000ff1c007388 */ /* 0x000fe80000000a00 */
        /* <DEDUP_REMOVED lines=31> */
.L_x_28:
[----:B------:R-:W-:Y:S05]  /*22e0*/  BSYNC.RECONVERGENT B3 ;  /* 0x0000000000037941 */ /* 0x000fea0003800200 */
.L_x_27:
[----:B------:R0:W-:Y:S02]  /*22f0*/  STS.64 [R28], R14 ;  /* 0x0000000e1c007388 */ /* 0x0001e40000000a00 */
.L_x_26:
[----:B------:R-:W-:Y:S05]  /*2300*/  BSYNC.RECONVERGENT B2 ;  /* 0x0000000000027941 */ /* 0x000fea0003800200 */
.L_x_25:
        /* <DEDUP_REMOVED lines=36> */
.L_x_32:
[----:B------:R-:W-:Y:S05]  /*2550*/  BSYNC.RECONVERGENT B3 ;  /* 0x0000000000037941 */ /* 0x000fea0003800200 */
.L_x_31:
[----:B------:R0:W-:Y:S02]  /*2560*/  STS.64 [R28], R14 ;  /* 0x0000000e1c007388 */ /* 0x0001e40000000a00 */
.L_x_30:
[----:B------:R-:W-:Y:S05]  /*2570*/  BSYNC.RECONVERGENT B2 ;  /* 0x0000000000027941 */ /* 0x000fea0003800200 */
.L_x_29:
        /* <DEDUP_REMOVED lines=36> */
.L_x_36:
[----:B------:R-:W-:Y:S05]  /*27c0*/  BSYNC.RECONVERGENT B3 ;  /* 0x0000000000037941 */ /* 0x000fea0003800200 */
.L_x_35:
[----:B------:R0:W-:Y:S02]  /*27d0*/  STS.64 [R28], R14 ;  /* 0x0000000e1c007388 */ /* 0x0001e40000000a00 */
.L_x_34:
[----:B------:R-:W-:Y:S05]  /*27e0*/  BSYNC.RECONVERGENT B2 ;  /* 0x0000000000027941 */ /* 0x000fea0003800200 */
.L_x_33:
[----:B------:R-:W-:-:S05]  /*27f0*/  IMAD R8, R17, 0x4, R8 ;  /* 0x0000000411087824 */ /* 0x000fca00078e0208 */
[----:B------:R-:W-:-:S13]  /*2800*/  ISETP.GE.U32.AND P0, PT, R8, 0x100, PT ;  /* 0x000001000800780c */ /* 0x000fda0003f06070 */
[----:B------:R-:W-:Y:S05]  /*2810*/  @!P0 BRA `(.L_x_37) ;  /* 0xfffffff4006c8947 */ /* 0x000fea000383ffff */
.L_x_8:
[----:B------:R-:W-:Y:S05]  /*2820*/  BSYNC.RECONVERGENT B0 ;  /* 0x0000000000007941 */ /* 0x000fea0003800200 */
.L_x_7:
[C---:B------:R-:W-:Y:S01]  /*2830*/  ISETP.NE.AND P5, PT, R16.reuse, RZ, PT ;  /* 0x000000ff1000720c */ /* 0x040fe20003fa5270 */
[----:B------:R-:W-:Y:S01]  /*2840*/  BAR.SYNC.DEFER_BLOCKING 0x0 ;  /* 0x0000000000007b1d */ /* 0x000fe20000010000 */
[C---:B------:R-:W-:Y:S02]  /*2850*/  ISETP.GT.U32.AND P6, PT, R16.reuse, 0x7f, PT ;  /* 0x0000007f1000780c */ /* 0x040fe40003fc4070 */
[C---:B------:R-:W-:Y:S02]  /*2860*/  ISETP.GT.U32.AND P4, PT, R16.reuse, 0x3f, PT ;  /* 0x0000003f1000780c */ /* 0x040fe40003f84070 */
[C---:B------:R-:W-:Y:S01]  /*2870*/  ISETP.GT.U32.AND P3, PT, R16.reuse, 0x1f, PT ;  /* 0x0000001f1000780c */ /* 0x040fe20003f64070 */
[----:B------:R-:W-:Y:S01]  /*2880*/  BSSY.RECONVERGENT B0, `(.L_x_38) ;  /* 0x0000013000007945 */ /* 0x000fe20003800200 */
[C---:B------:R-:W-:Y:S02]  /*2890*/  ISETP.GT.U32.AND P2, PT, R16.reuse, 0xf, PT ;  /* 0x0000000f1000780c */ /* 0x040fe40003f44070 */
[----:B------:R-:W-:-:S02]  /*28a0*/  ISETP.GT.U32.AND P1, PT, R16, 0x7, PT ;  /* 0x000000071000780c */ /* 0x000fc40003f24070 */
[----:B------:R-:W-:Y:S01]  /*28b0*/  ISETP.GT.U32.AND P0, PT, R16, 0x3, PT ;  /* 0x000000031000780c */ /* 0x000fe20003f04070 */
[----:B------:R-:W3:Y:S02]  /*28c0*/  @!P5 S2R R23, SR_CgaCtaId ;  /* 0x000000000017d919 */ /* 0x000ee40000008800 */
[----:B------:R-:W-:Y:S10]  /*28d0*/  @P6 BRA `(.L_x_39) ;  /* 0x0000000000346947 */ /* 0x000ff40003800000 */
[----:B------:R-:W0:Y:S01]  /*28e0*/  S2R R9, SR_CgaCtaId ;  /* 0x0000000000097919 */ /* 0x000e220000008800 */
[----:B------:R-:W-:Y:S01]  /*28f0*/  MOV R8, 0x400 ;  /* 0x0000040000087802 */ /* 0x000fe20000000f00 */
[----:B------:R-:W-:-:S04]  /*2900*/  IMAD.MOV.U32 R12, RZ, RZ, R16 ;  /* 0x000000ffff0c7224 */ /* 0x000fc800078e0010 */
[----:B------:R-:W-:-:S05]  /*2910*/  VIADD R8, R8, 0x820 ;  /* 0x0000082008087836 */ /* 0x000fca0000000000 */
[----:B01----:R-:W-:-:S07]  /*2920*/  LEA R15, R9, R8, 0x18 ;  /* 0x00000008090f7211 */ /* 0x003fce00078ec0ff */
.L_x_40:
[----:B----4-:R-:W-:Y:S02]  /*2930*/  IMAD R13, R12, 0x8, R15 ;  /* 0x000000080c0d7824 */ /* 0x010fe400078e020f */
[----:B------:R-:W-:-:S03]  /*2940*/  IMAD.IADD R12, R17, 0x1, R12 ;  /* 0x00000001110c7824 */ /* 0x000fc600078e020c */
[----:B------:R-:W-:Y:S02]  /*2950*/  LDS.64 R8, [R13] ;  /* 0x000000000d087984 */ /* 0x000fe40000000a00 */
[----:B------:R-:W-:Y:S02]  /*2960*/  ISETP.GE.U32.AND P6, PT, R12, 0x80, PT ;  /* 0x000000800c00780c */ /* 0x000fe40003fc6070 */
[----:B--2---:R-:W0:Y:S02]  /*2970*/  LDS.64 R10, [R13+0x400] ;  /* 0x000400000d0a7984 */ /* 0x004e240000000a00 */
[----:B0-----:R-:W-:-:S07]  /*2980*/  DADD R8, R8, R10 ;  /* 0x0000000008087229 */ /* 0x001fce000000000a */
[----:B------:R4:W-:Y:S02]  /*2990*/  STS.64 [R13], R8 ;  /* 0x000000080d007388 */ /* 0x0009e40000000a00 */
[----:B------:R-:W-:Y:S05]  /*29a0*/  @!P6 BRA `(.L_x_40) ;  /* 0xfffffffc00e0e947 */ /* 0x000fea000383ffff */
.L_x_39:
[----:B------:R-:W-:Y:S05]  /*29b0*/  BSYNC.RECONVERGENT B0 ;  /* 0x0000000000007941 */ /* 0x000fea0003800200 */
.L_x_38:
[----:B------:R-:W-:Y:S01]  /*29c0*/  @!P5 MOV R12, 0x400 ;  /* 0x00000400000cd802 */ /* 0x000fe20000000f00 */
[----:B------:R-:W-:Y:S01]  /*29d0*/  BAR.SYNC.DEFER_BLOCKING 0x0 ;  /* 0x0000000000007b1d */ /* 0x000fe20000010000 */
[----:B------:R-:W-:Y:S02]  /*29e0*/  ISETP.GT.U32.AND P6, PT, R16, 0x1, PT ;  /* 0x000000011000780c */ /* 0x000fe40003fc4070 */
[----:B---3--:R-:W-:-:S03]  /*29f0*/  @!P5 LEA R12, R23, R12, 0x18 ;  /* 0x0000000c170cd211 */ /* 0x008fc600078ec0ff */
[----:B------:R-:W-:Y:S04]  /*2a00*/  BSSY.RECONVERGENT B0, `(.L_x_41) ;  /* 0x000000f000007945 */ /* 0x000fe80003800200 */
[----:B------:R-:W-:Y:S05]  /*2a10*/  @P4 BRA `(.L_x_42) ;  /* 0x0000000000344947 */ /* 0x000fea0003800000 */
[----:B----4-:R-:W3:Y:S01]  /*2a20*/  S2R R9, SR_CgaCtaId ;  /* 0x0000000000097919 */ /* 0x010ee20000008800 */
[----:B------:R-:W-:Y:S01]  /*2a30*/  MOV R8, 0x400 ;  /* 0x0000040000087802 */ /* 0x000fe20000000f00 */
[----:B01----:R-:W-:-:S04]  /*2a40*/  IMAD.MOV.U32 R14, RZ, RZ, R16 ;  /* 0x000000ffff0e7224 */ /* 0x003fc800078e0010 */
[----:B------:R-:W-:-:S05]  /*2a50*/  VIADD R8, R8, 0x820 ;  /* 0x0000082008087836 */ /* 0x000fca0000000000 */
[----:B---3--:R-:W-:-:S07]  /*2a60*/  LEA R15, R9, R8, 0x18 ;  /* 0x00000008090f7211 */ /* 0x008fce00078ec0ff */
.L_x_43:
[----:B---3--:R-:W-:Y:S02]  /*2a70*/  IMAD R13, R14, 0x8, R15 ;  /* 0x000000080e0d7824 */ /* 0x008fe400078e020f */
[----:B------:R-:W-:-:S03]  /*2a80*/  IMAD.IADD R14, R17, 0x1, R14 ;  /* 0x00000001110e7824 */ /* 0x000fc600078e020e */
[----:B------:R-:W-:Y:S02]  /*2a90*/  LDS.64 R8, [R13] ;  /* 0x000000000d087984 */ /* 0x000fe40000000a00 */
[----:B------:R-:W-:Y:S02]  /*2aa0*/  ISETP.GE.U32.AND P4, PT, R14, 0x40, PT ;  /* 0x000000400e00780c */ /* 0x000fe40003f86070 */
[----:B--2---:R-:W0:Y:S02]  /*2ab0*/  LDS.64 R10, [R13+0x200] ;  /* 0x000200000d0a7984 */ /* 0x004e240000000a00 */
[----:B0-----:R-:W-:-:S07]  /*2ac0*/  DADD R8, R8, R10 ;  /* 0x0000000008087229 */ /* 0x001fce000000000a */
[----:B------:R3:W-:Y:S02]  /*2ad0*/  STS.64 [R13], R8 ;  /* 0x000000080d007388 */ /* 0x0007e40000000a00 */
[----:B------:R-:W-:Y:S05]  /*2ae0*/  @!P4 BRA `(.L_x_43) ;  /* 0xfffffffc00e0c947 */ /* 0x000fea000383ffff */
.L_x_42:
[----:B------:R-:W-:Y:S05]  /*2af0*/  BSYNC.RECONVERGENT B0 ;  /* 0x0000000000007941 */ /* 0x000fea0003800200 */
.L_x_41:
[----:B------:R-:W-:Y:S06]  /*2b00*/  BAR.SYNC.DEFER_BLOCKING 0x0 ;  /* 0x0000000000007b1d */ /* 0x000fec0000010000 */
[----:B------:R-:W-:Y:S04]  /*2b10*/  BSSY.RECONVERGENT B0, `(.L_x_44) ;  /* 0x000000f000007945 */ /* 0x000fe80003800200 */
[----:B------:R-:W-:Y:S05]  /*2b20*/  @P3 BRA `(.L_x_45) ;  /* 0x0000000000343947 */ /* 0x000fea0003800000 */
[----:B---34-:R-:W3:Y:S01]  /*2b30*/  S2R R9, SR_CgaCtaId ;  /* 0x0000000000097919 */ /* 0x018ee20000008800 */
[----:B------:R-:W-:Y:S01]  /*2b40*/  MOV R8, 0x400 ;  /* 0x0000040000087802 */ /* 0x000fe20000000f00 */
[----:B01----:R-:W-:-:S04]  /*2b50*/  IMAD.MOV.U32 R14, RZ, RZ, R16 ;  /* 0x000000ffff0e7224 */ /* 0x003fc800078e0010 */
[----:B------:R-:W-:-:S05]  /*2b60*/  VIADD R8, R8, 0x820 ;  /* 0x0000082008087836 */ /* 0x000fca0000000000 */
[----:B---3--:R-:W-:-:S07]  /*2b70*/  LEA R15, R9, R8, 0x18 ;  /* 0x00000008090f7211 */ /* 0x008fce00078ec0ff */
.L_x_46:
[----:B0-----:R-:W-:Y:S02]  /*2b80*/  IMAD R13, R14, 0x8, R15 ;  /* 0x000000080e0d7824 */ /* 0x001fe400078e020f */
[----:B------:R-:W-:-:S03]  /*2b90*/  IMAD.IADD R14, R17, 0x1, R14 ;  /* 0x00000001110e7824 */ /* 0x000fc600078e020e */
[----:B------:R-:W-:Y:S02]  /*2ba0*/  LDS.64 R8, [R13] ;  /* 0x000000000d087984 */ /* 0x000fe40000000a00 */
[----:B------:R-:W-:Y:S02]  /*2bb0*/  ISETP.GE.U32.AND P3, PT, R14, 0x20, PT ;  /* 0x000000200e00780c */ /* 0x000fe40003f66070 */
[----:B--2---:R-:W0:Y:S02]  /*2bc0*/  LDS.64 R10, [R13+0x100] ;  /* 0x000100000d0a7984 */ /* 0x004e240000000a00 */
[----:B0-----:R-:W-:-:S07]  /*2bd0*/  DADD R8, R8, R10 ;  /* 0x0000000008087229 */ /* 0x001fce000000000a */
[----:B------:R0:W-:Y:S02]  /*2be0*/  STS.64 [R13], R8 ;  /* 0x000000080d007388 */ /* 0x0001e40000000a00 */
[----:B------:R-:W-:Y:S05]  /*2bf0*/  @!P3 BRA `(.L_x_46) ;  /* 0xfffffffc00e0b947 */ /* 0x000fea000383ffff */
.L_x_45:
[----:B------:R-:W-:Y:S05]  /*2c00*/  BSYNC.RECONVERGENT B0 ;  /* 0x0000000000007941 */ /* 0x000fea0003800200 */
.L_x_44:
[----:B------:R-:W-:Y:S06]  /*2c10*/  BAR.SYNC.DEFER_BLOCKING 0x0 ;  /* 0x0000000000007b1d */ /* 0x000fec0000010000 */
[----:B------:R-:W-:Y:S04]  /*2c20*/  BSSY.RECONVERGENT B0, `(.L_x_47) ;  /* 0x000000f000007945 */ /* 0x000fe80003800200 */
[----:B------:R-:W-:Y:S05]  /*2c30*/  @P2 BRA `(.L_x_48) ;  /* 0x0000000000342947 */ /* 0x000fea0003800000 */
[----:B0--34-:R-:W0:Y:S01]  /*2c40*/  S2R R9, SR_CgaCtaId ;  /* 0x0000000000097919 */ /* 0x019e220000008800 */
[----:B------:R-:W-:Y:S01]  /*2c50*/  MOV R8, 0x400 ;  /* 0x0000040000087802 */ /* 0x000fe20000000f00 */
[----:B-1----:R-:W-:-:S04]  /*2c60*/  IMAD.MOV.U32 R14, RZ, RZ, R16 ;  /* 0x000000ffff0e7224 */ /* 0x002fc800078e0010 */
[----:B------:R-:W-:-:S05]  /*2c70*/  VIADD R8, R8, 0x820 ;  /* 0x0000082008087836 */ /* 0x000fca0000000000 */
[----:B0-----:R-:W-:-:S07]  /*2c80*/  LEA R15, R9, R8, 0x18 ;  /* 0x00000008090f7211 */ /* 0x001fce00078ec0ff */
.L_x_49:
        /* <DEDUP_REMOVED lines=8> */
.L_x_48:
[----:B------:R-:W-:Y:S05]  /*2d10*/  BSYNC.RECONVERGENT B0 ;  /* 0x0000000000007941 */ /* 0x000fea0003800200 */
.L_x_47:
        /* <DEDUP_REMOVED lines=8> */
.L_x_52:
        /* <DEDUP_REMOVED lines=8> */
.L_x_51:
[----:B------:R-:W-:Y:S05]  /*2e20*/  BSYNC.RECONVERGENT B0 ;  /* 0x0000000000007941 */ /* 0x000fea0003800200 */
.L_x_50:
        /* <DEDUP_REMOVED lines=8> */
.L_x_55:
        /* <DEDUP_REMOVED lines=8> */
.L_x_54:
[----:B------:R-:W-:Y:S05]  /*2f30*/  BSYNC.RECONVERGENT B0 ;  /* 0x0000000000007941 */ /* 0x000fea0003800200 */
.L_x_53:
        /* <DEDUP_REMOVED lines=8> */
.L_x_58:
        /* <DEDUP_REMOVED lines=8> */
.L_x_57:
[----:B------:R-:W-:Y:S05]  /*3040*/  BSYNC.RECONVERGENT B0 ;  /* 0x0000000000007941 */ /* 0x000fea0003800200 */
.L_x_56:
[----:B------:R-:W-:Y:S06]  /*3050*/  BAR.SYNC.DEFER_BLOCKING 0x0 ;  /* 0x0000000000007b1d */ /* 0x000fec0000010000 */
[----:B------:R-:W-:Y:S01]  /*3060*/  BSSY.RECONVERGENT B0, `(.L_x_59) ;  /* 0x0000026000007945 */ /* 0x000fe20003800200 */
[----:B0-234-:R-:W0:Y:S02]  /*3070*/  @!P5 LDS.128 R8, [R12+0x820] ;  /* 0x000820000c08d984 */ /* 0x01de240000000c00 */
[----:B0-----:R-:W-:-:S07]  /*3080*/  @!P5 DADD R8, R8, R10 ;  /* 0x000000000808d229 */ /* 0x001fce000000000a */
[----:B------:R0:W-:Y:S01]  /*3090*/  @!P5 STS.64 [R12+0x820], R8 ;  /* 0x000820080c00d388 */ /* 0x0001e20000000a00 */
[----:B------:R-:W-:Y:S08]  /*30a0*/  BAR.SYNC.DEFER_BLOCKING 0x0 ;  /* 0x0000000000007b1d */ /* 0x000ff00000010000 */
[----:B------:R-:W-:Y:S06]  /*30b0*/  BAR.SYNC.DEFER_BLOCKING 0x0 ;  /* 0x0000000000007b1d */ /* 0x000fec0000010000 */
[----:B------:R-:W-:Y:S05]  /*30c0*/  @P5 BRA `(.L_x_60) ;  /* 0x00000000007c5947 */ /* 0x000fea0003800000 */
[----:B------:R-:W2:Y:S01]  /*30d0*/  S2UR UR5, SR_CgaCtaId ;  /* 0x00000000000579c3 */ /* 0x000ea20000008800 */
[----:B------:R-:W-:Y:S02]  /*30e0*/  UMOV UR4, 0x400 ;  /* 0x0000040000047882 */ /* 0x000fe40000000000 */
[----:B--2---:R-:W-:-:S09]  /*30f0*/  ULEA UR4, UR5, UR4, 0x18 ;  /* 0x0000000405047291 */ /* 0x004fd2000f8ec0ff */
[----:B------:R-:W2:Y:S04]  /*3100*/  LDS R13, [UR4] ;  /* 0x00000004ff0d7984 */ /* 0x000ea80008000800 */
[----:B0-----:R-:W0:Y:S02]  /*3110*/  LDS.64 R8, [UR4+0x820] ;  /* 0x00082004ff087984 */ /* 0x001e240008000a00 */
.L_x_61:
[----:B------:R-:W3:Y:S01]  /*3120*/  LDG.E R10, desc[UR8][R18.64+0x4] ;  /* 0x00000408120a7981 */ /* 0x000ee2000c1e1900 */
[----:B------:R-:W-:Y:S06]  /*3130*/  MEMBAR.SC.SYS ;  /* 0x0000000000007992 */ /* 0x000fec0000003000 */
[----:B------:R-:W-:-:S00]  /*3140*/  ERRBAR ;  /* 0x00000000000079ab */ /* 0x000fc00000000000 */
[----:B------:R-:W-:Y:S06]  /*3150*/  CGAERRBAR ;  /* 0x00000000000075ab */ /* 0x000fec0000000000 */
[----:B------:R-:W-:Y:S04]  /*3160*/  CCTL.IVALL ;  /* 0x00000000ff00798f */ /* 0x000fe80002000000 */
[----:B-1----:R-:W4:Y:S01]  /*3170*/  LDG.E R14, desc[UR8][R18.64] ;  /* 0x00000008120e7981 */ /* 0x002f22000c1e1900 */
[----:B---3--:R-:W-:-:S04]  /*3180*/  VIADD R10, R10, 0x1 ;  /* 0x000000010a0a7836 */ /* 0x008fc80000000000 */
[----:B------:R-:W-:-:S05]  /*3190*/  IMAD.HI R11, R10, 0x66666667, RZ ;  /* 0x666666670a0b7827 */ /* 0x000fca00078e02ff */
[----:B------:R-:W-:-:S04]  /*31a0*/  SHF.R.U32.HI R12, RZ, 0x1f, R11 ;  /* 0x0000001fff0c7819 */ /* 0x000fc8000001160b */
[----:B------:R-:W-:-:S05]  /*31b0*/  LEA.HI.SX32 R11, R11, R12, 0x1e ;  /* 0x0000000c0b0b7211 */ /* 0x000fca00078ff2ff */
[----:B------:R-:W-:-:S05]  /*31c0*/  IMAD R15, R11, -0xa, R10 ;  /* 0xfffffff60b0f7824 */ /* 0x000fca00078e020a */
[----:B----4-:R-:W-:-:S13]  /*31d0*/  ISETP.NE.AND P0, PT, R15, R14, PT ;  /* 0x0000000e0f00720c */ /* 0x010fda0003f05270 */
[----:B------:R-:W-:Y:S05]  /*31e0*/  @!P0 BRA `(.L_x_61) ;  /* 0xfffffffc00cc8947 */ /* 0x000fea000383ffff */
[----:B------:R-:W3:Y:S02]  /*31f0*/  LDG.E R11, desc[UR8][R18.64+0x4] ;  /* 0x00000408120b7981 */ /* 0x000ee4000c1e1900 */
[----:B---3--:R-:W-:-:S05]  /*3200*/  IMAD.WIDE R10, R11, 0x20, R18 ;  /* 0x000000200b0a7825 */ /* 0x008fca00078e0212 */
[----:B0-----:R3:W-:Y:S04]  /*3210*/  STG.E.64 desc[UR8][R10.64+0x10], R8 ;  /* 0x000010080a007986 */ /* 0x0017e8000c101b08 */
[----:B--2---:R3:W-:Y:S01]  /*3220*/  STG.E desc[UR8][R10.64+0x8], R13 ;  /* 0x0000080d0a007986 */ /* 0x0047e2000c101908 */
[----:B------:R-:W-:Y:S06]  /*3230*/  MEMBAR.SC.SYS ;  /* 0x0000000000007992 */ /* 0x000fec0000003000 */
[----:B------:R-:W-:-:S00]  /*3240*/  ERRBAR ;  /* 0x00000000000079ab */ /* 0x000fc00000000000 */
[----:B------:R-:W-:Y:S06]  /*3250*/  CGAERRBAR ;  /* 0x00000000000075ab */ /* 0x000fec0000000000 */
[----:B------:R-:W-:Y:S04]  /*3260*/  CCTL.IVALL ;  /* 0x00000000ff00798f */ /* 0x000fe80002000000 */
[----:B------:R3:W-:Y:S01]  /*3270*/  STG.E desc[UR8][R18.64+0x4], R15 ;  /* 0x0000040f12007986 */ /* 0x0007e2000c101908 */
[----:B------:R-:W-:Y:S06]  /*3280*/  MEMBAR.SC.SYS ;  /* 0x0000000000007992 */ /* 0x000fec0000003000 */
[----:B------:R-:W-:-:S00]  /*3290*/  ERRBAR ;  /* 0x00000000000079ab */ /* 0x000fc00000000000 */
[----:B------:R-:W-:Y:S06]  /*32a0*/  CGAERRBAR ;  /* 0x00000000000075ab */ /* 0x000fec0000000000 */
[----:B------:R-:W-:Y:S01]  /*32b0*/  CCTL.IVALL ;  /* 0x00000000ff00798f */ /* 0x000fe20002000000 */
.L_x_60:
[----:B------:R-:W-:Y:S05]  /*32c0*/  BSYNC.RECONVERGENT B0 ;  /* 0x0000000000007941 */ /* 0x000fea0003800200 */
.L_x_59:
[----:B0--3--:R-:W0:Y:S02]  /*32d0*/  LDC.64 R8, c[0x0][0x390] ;  /* 0x0000e400ff087b82 */ /* 0x009e240000000a00 */
[----:B0-----:R-:W2:Y:S02]  /*32e0*/  LDG.E.U8 R8, desc[UR8][R8.64] ;  /* 0x0000000808087981 */ /* 0x001ea4000c1e1100 */
[----:B--2---:R-:W-:-:S13]  /*32f0*/  ISETP.NE.AND P0, PT, R8, RZ, PT ;  /* 0x000000ff0800720c */ /* 0x004fda0003f05270 */
[----:B------:R-:W-:Y:S05]  /*3300*/  @!P0 BRA `(.L_x_62) ;  /* 0xffffffd000088947 */ /* 0x000fea000383ffff */
[----:B------:R-:W-:Y:S05]  /*3310*/  EXIT ;  /* 0x000000000000794d */ /* 0x000fea0003800000 */
        .weak           $__internal_0_$__cuda_sm20_div_rn_f64_full
        .type           $__internal_0_$__cuda_sm20_div_rn_f64_full,@function
        .size           $__internal_0_$__cuda_sm20_div_rn_f64_full,(.L_x_96 - $__internal_0_$__cuda_sm20_div_rn_f64_full)
$__internal_0_$__cuda_sm20_div_rn_f64_full:
[----:B------:R-:W-:Y:S01]  /*3320*/  FSETP.GEU.AND P2, PT, |R35|, 1.469367938527859385e-39, PT ;  /* 0x001000002300780b */ /* 0x000fe20003f4e200 */
[----:B------:R-:W-:Y:S01]  /*3330*/  IMAD.MOV.U32 R26, RZ, RZ, 0x1ca00000 ;  /* 0x1ca00000ff1a7424 */ /* 0x000fe200078e00ff */
[C---:B------:R-:W-:Y:S01]  /*3340*/  FSETP.GEU.AND P0, PT, |R13|.reuse, 1.469367938527859385e-39, PT ;  /* 0x001000000d00780b */ /* 0x040fe20003f0e200 */
[----:B------:R-:W-:Y:S01]  /*3350*/  IMAD.MOV.U32 R24, RZ, RZ, 0x1 ;  /* 0x00000001ff187424 */ /* 0x000fe200078e00ff */
[----:B------:R-:W-:Y:S01]  /*3360*/  LOP3.LUT R14, R13, 0x800fffff, RZ, 0xc0, !PT ;  /* 0x800fffff0d0e7812 */ /* 0x000fe200078ec0ff */
[----:B------:R-:W-:Y:S01]  /*3370*/  BSSY.RECONVERGENT B1, `(.L_x_63) ;  /* 0x0000052000017945 */ /* 0x000fe20003800200 */
[----:B------:R-:W-:Y:S02]  /*3380*/  LOP3.LUT R11, R35, 0x7ff00000, RZ, 0xc0, !PT ;  /* 0x7ff00000230b7812 */ /* 0x000fe400078ec0ff */
[----:B------:R-:W-:Y:S01]  /*3390*/  LOP3.LUT R15, R14, 0x3ff00000, RZ, 0xfc, !PT ;  /* 0x3ff000000e0f7812 */ /* 0x000fe200078efcff */
[----:B------:R-:W-:Y:S01]  /*33a0*/  IMAD.MOV.U32 R14, RZ, RZ, R12 ;  /* 0x000000ffff0e7224 */ /* 0x000fe200078e000c */
[----:B------:R-:W-:Y:S01]  /*33b0*/  LOP3.LUT R31, R13, 0x7ff00000, RZ, 0xc0, !PT ;  /* 0x7ff000000d1f7812 */ /* 0x000fe200078ec0ff */
[----:B------:R-:W-:-:S02]  /*33c0*/  IMAD.MOV.U32 R27, RZ, RZ, R11 ;  /* 0x000000ffff1b7224 */ /* 0x000fc400078e000b */
[----:B------:R-:W-:Y:S01]  /*33d0*/  @!P2 LOP3.LUT R22, R13, 0x7ff00000, RZ, 0xc0, !PT ;  /* 0x7ff000000d16a812 */ /* 0x000fe200078ec0ff */
[----:B------:R-:W-:Y:S01]  /*33e0*/  @!P2 IMAD.MOV.U32 R32, RZ, RZ, RZ ;  /* 0x000000ffff20a224 */ /* 0x000fe200078e00ff */
[----:B------:R-:W-:Y:S01]  /*33f0*/  @!P0 DMUL R14, R12, 8.98846567431157953865e+307 ;  /* 0x7fe000000c0e8828 */ /* 0x000fe20000000000 */
[C---:B------:R-:W-:Y:S02]  /*3400*/  ISETP.GE.U32.AND P1, PT, R11.reuse, R31, PT ;  /* 0x0000001f0b00720c */ /* 0x040fe40003f26070 */
[----:B------:R-:W-:Y:S02]  /*3410*/  @!P2 ISETP.GE.U32.AND P3, PT, R11, R22, PT ;  /* 0x000000160b00a20c */ /* 0x000fe40003f66070 */
[C---:B------:R-:W-:Y:S01]  /*3420*/  SEL R23, R26.reuse, 0x63400000, !P1 ;  /* 0x634000001a177807 */ /* 0x040fe20004800000 */
[----:B------:R-:W0:Y:S01]  /*3430*/  MUFU.RCP64H R25, R15 ;  /* 0x0000000f00197308 */ /* 0x000e220000001800 */
[----:B------:R-:W-:Y:S02]  /*3440*/  @!P2 SEL R22, R26, 0x63400000, !P3 ;  /* 0x634000001a16a807 */ /* 0x000fe40005800000 */
[----:B------:R-:W-:-:S02]  /*3450*/  LOP3.LUT R23, R23, 0x800fffff, R35, 0xf8, !PT ;  /* 0x800fffff17177812 */ /* 0x000fc400078ef823 */
[----:B------:R-:W-:Y:S02]  /*3460*/  @!P2 LOP3.LUT R22, R22, 0x80000000, R35, 0xf8, !PT ;  /* 0x800000001616a812 */ /* 0x000fe400078ef823 */
[----:B------:R-:W-:Y:S02]  /*3470*/  @!P0 LOP3.LUT R31, R15, 0x7ff00000, RZ, 0xc0, !PT ;  /* 0x7ff000000f1f8812 */ /* 0x000fe400078ec0ff */
[----:B------:R-:W-:Y:S01]  /*3480*/  @!P2 LOP3.LUT R33, R22, 0x100000, RZ, 0xfc, !PT ;  /* 0x001000001621a812 */ /* 0x000fe200078efcff */
[----:B------:R-:W-:-:S06]  /*3490*/  IMAD.MOV.U32 R22, RZ, RZ, R34 ;  /* 0x000000ffff167224 */ /* 0x000fcc00078e0022 */
[----:B------:R-:W-:Y:S02]  /*34a0*/  @!P2 DFMA R22, R22, 2, -R32 ;  /* 0x400000001616a82b */ /* 0x000fe40000000820 */
[----:B0-----:R-:W-:-:S08]  /*34b0*/  DFMA R32, R24, -R14, 1 ;  /* 0x3ff000001820742b */ /* 0x001fd0000000080e */
[----:B------:R-:W-:Y:S01]  /*34c0*/  DFMA R32, R32, R32, R32 ;  /* 0x000000202020722b */ /* 0x000fe20000000020 */
[----:B------:R-:W-:-:S07]  /*34d0*/  @!P2 LOP3.LUT R27, R23, 0x7ff00000, RZ, 0xc0, !PT ;  /* 0x7ff00000171ba812 */ /* 0x000fce00078ec0ff */
[----:B------:R-:W-:-:S08]  /*34e0*/  DFMA R24, R24, R32, R24 ;  /* 0x000000201818722b */ /* 0x000fd00000000018 */
[----:B------:R-:W-:-:S08]  /*34f0*/  DFMA R36, R24, -R14, 1 ;  /* 0x3ff000001824742b */ /* 0x000fd0000000080e */
[----:B------:R-:W-:-:S08]  /*3500*/  DFMA R36, R24, R36, R24 ;  /* 0x000000241824722b */ /* 0x000fd00000000018 */
[----:B------:R-:W-:-:S08]  /*3510*/  DMUL R32, R36, R22 ;  /* 0x0000001624207228 */ /* 0x000fd00000000000 */
[----:B------:R-:W-:-:S08]  /*3520*/  DFMA R24, R32, -R14, R22 ;  /* 0x8000000e2018722b */ /* 0x000fd00000000016 */
[----:B------:R-:W-:Y:S01]  /*3530*/  DFMA R24, R36, R24, R32 ;  /* 0x000000182418722b */ /* 0x000fe20000000020 */
[----:B------:R-:W-:-:S05]  /*3540*/  VIADD R32, R27, 0xffffffff ;  /* 0xffffffff1b207836 */ /* 0x000fca0000000000 */
[----:B------:R-:W-:Y:S01]  /*3550*/  ISETP.GT.U32.AND P0, PT, R32, 0x7feffffe, PT ;  /* 0x7feffffe2000780c */ /* 0x000fe20003f04070 */
[----:B------:R-:W-:-:S05]  /*3560*/  VIADD R32, R31, 0xffffffff ;  /* 0xffffffff1f207836 */ /* 0x000fca0000000000 */
[----:B------:R-:W-:-:S13]  /*3570*/  ISETP.GT.U32.OR P0, PT, R32, 0x7feffffe, P0 ;  /* 0x7feffffe2000780c */ /* 0x000fda0000704470 */
[----:B------:R-:W-:Y:S05]  /*3580*/  @P0 BRA `(.L_x_64) ;  /* 0x00000000006c0947 */ /* 0x000fea0003800000 */
[----:B------:R-:W-:Y:S01]  /*3590*/  LOP3.LUT R27, R13, 0x7ff00000, RZ, 0xc0, !PT ;  /* 0x7ff000000d1b7812 */ /* 0x000fe200078ec0ff */
[----:B------:R-:W-:-:S03]  /*35a0*/  IMAD.MOV.U32 R34, RZ, RZ, RZ ;  /* 0x000000ffff227224 */ /* 0x000fc600078e00ff */
[CC--:B------:R-:W-:Y:S02]  /*35b0*/  VIADDMNMX R31, R11.reuse, -R27.reuse, 0xb9600000, !PT ;  /* 0xb96000000b1f7446 */ /* 0x0c0fe4000780091b */
[----:B------:R-:W-:Y:S02]  /*35c0*/  ISETP.GE.U32.AND P0, PT, R11, R27, PT ;  /* 0x0000001b0b00720c */ /* 0x000fe40003f06070 */
[----:B------:R-:W-:Y:S02]  /*35d0*/  VIMNMX R31, PT, PT, R31, 0x46a00000, PT ;  /* 0x46a000001f1f7848 */ /* 0x000fe40003fe0100 */
[----:B------:R-:W-:-:S05]  /*35e0*/  SEL R26, R26, 0x63400000, !P0 ;  /* 0x634000001a1a7807 */ /* 0x000fca0004000000 */
[----:B------:R-:W-:-:S04]  /*35f0*/  IMAD.IADD R26, R31, 0x1, -R26 ;  /* 0x000000011f1a7824 */ /* 0x000fc800078e0a1a */
[----:B------:R-:W-:-:S06]  /*3600*/  VIADD R35, R26, 0x7fe00000 ;  /* 0x7fe000001a237836 */ /* 0x000fcc0000000000 */
[----:B------:R-:W-:-:S10]  /*3610*/  DMUL R32, R24, R34 ;  /* 0x0000002218207228 */ /* 0x000fd40000000000 */
[----:B------:R-:W-:-:S13]  /*3620*/  FSETP.GTU.AND P0, PT, |R33|, 1.469367938527859385e-39, PT ;  /* 0x001000002100780b */ /* 0x000fda0003f0c200 */
[----:B------:R-:W-:Y:S05]  /*3630*/  @P0 BRA `(.L_x_65) ;  /* 0x0000000000940947 */ /* 0x000fea0003800000 */
[----:B------:R-:W-:Y:S01]  /*3640*/  DFMA R14, R24, -R14, R22 ;  /* 0x8000000e180e722b */ /* 0x000fe20000000016 */
[----:B------:R-:W-:-:S09]  /*3650*/  IMAD.MOV.U32 R34, RZ, RZ, RZ ;  /* 0x000000ffff227224 */ /* 0x000fd200078e00ff */
[C---:B------:R-:W-:Y:S02]  /*3660*/  FSETP.NEU.AND P0, PT, R15.reuse, RZ, PT ;  /* 0x000000ff0f00720b */ /* 0x040fe40003f0d000 */
[----:B------:R-:W-:-:S04]  /*3670*/  LOP3.LUT R12, R15, 0x80000000, R13, 0x48, !PT ;  /* 0x800000000f0c7812 */ /* 0x000fc800078e480d */
[----:B------:R-:W-:-:S07]  /*3680*/  LOP3.LUT R35, R12, R35, RZ, 0xfc, !PT ;  /* 0x000000230c237212 */ /* 0x000fce00078efcff */
[----:B------:R-:W-:Y:S05]  /*3690*/  @!P0 BRA `(.L_x_65) ;  /* 0x00000000007c8947 */ /* 0x000fea0003800000 */
[----:B------:R-:W-:Y:S01]  /*36a0*/  IMAD.MOV R15, RZ, RZ, -R26 ;  /* 0x000000ffff0f7224 */ /* 0x000fe200078e0a1a */
[----:B------:R-:W-:Y:S01]  /*36b0*/  IADD3 R11, PT, PT, -R26, -0x43300000, RZ ;  /* 0xbcd000001a0b7810 */ /* 0x000fe20007ffe1ff */
[----:B------:R-:W-:-:S06]  /*36c0*/  IMAD.MOV.U32 R14, RZ, RZ, RZ ;  /* 0x000000ffff0e7224 */ /* 0x000fcc00078e00ff */
[----:B------:R-:W-:Y:S02]  /*36d0*/  DFMA R14, R32, -R14, R24 ;  /* 0x8000000e200e722b */ /* 0x000fe40000000018 */
[----:B------:R-:W-:-:S08]  /*36e0*/  DMUL.RP R24, R24, R34 ;  /* 0x0000002218187228 */ /* 0x000fd00000008000 */
[----:B------:R-:W-:Y:S02]  /*36f0*/  FSETP.NEU.AND P0, PT, |R15|, R11, PT ;  /* 0x0000000b0f00720b */ /* 0x000fe40003f0d200 */
[----:B------:R-:W-:Y:S02]  /*3700*/  LOP3.LUT R11, R25, R12, RZ, 0x3c, !PT ;  /* 0x0000000c190b7212 */ /* 0x000fe400078e3cff */
[----:B------:R-:W-:Y:S02]  /*3710*/  FSEL R32, R24, R32, !P0 ;  /* 0x0000002018207208 */ /* 0x000fe40004000000 */
[----:B------:R-:W-:Y:S01]  /*3720*/  FSEL R33, R11, R33, !P0 ;  /* 0x000000210b217208 */ /* 0x000fe20004000000 */
[----:B------:R-:W-:Y:S06]  /*3730*/  BRA `(.L_x_65) ;  /* 0x0000000000547947 */ /* 0x000fec0003800000 */
.L_x_64:
[----:B------:R-:W-:-:S14]  /*3740*/  DSETP.NAN.AND P0, PT, R34, R34, PT ;  /* 0x000000222200722a */ /* 0x000fdc0003f08000 */
[----:B------:R-:W-:Y:S05]  /*3750*/  @P0 BRA `(.L_x_66) ;  /* 0x0000000000440947 */ /* 0x000fea0003800000 */
[----:B------:R-:W-:-:S14]  /*3760*/  DSETP.NAN.AND P0, PT, R12, R12, PT ;  /* 0x0000000c0c00722a */ /* 0x000fdc0003f08000 */
[----:B------:R-:W-:Y:S05]  /*3770*/  @P0 BRA `(.L_x_67) ;  /* 0x0000000000300947 */ /* 0x000fea0003800000 */
[----:B------:R-:W-:Y:S01]  /*3780*/  ISETP.NE.AND P0, PT, R27, R31, PT ;  /* 0x0000001f1b00720c */ /* 0x000fe20003f05270 */
[----:B------:R-:W-:Y:S02]  /*3790*/  IMAD.MOV.U32 R32, RZ, RZ, 0x0 ;  /* 0x00000000ff207424 */ /* 0x000fe400078e00ff */
[----:B------:R-:W-:-:S10]  /*37a0*/  IMAD.MOV.U32 R33, RZ, RZ, -0x80000 ;  /* 0xfff80000ff217424 */ /* 0x000fd400078e00ff */
[----:B------:R-:W-:Y:S05]  /*37b0*/  @!P0 BRA `(.L_x_65) ;  /* 0x0000000000348947 */ /* 0x000fea0003800000 */
[----:B------:R-:W-:Y:S02]  /*37c0*/  ISETP.NE.AND P0, PT, R27, 0x7ff00000, PT ;  /* 0x7ff000001b00780c */ /* 0x000fe40003f05270 */
[----:B------:R-:W-:Y:S02]  /*37d0*/  LOP3.LUT R33, R35, 0x80000000, R13, 0x48, !PT ;  /* 0x8000000023217812 */ /* 0x000fe400078e480d */
[----:B------:R-:W-:-:S13]  /*37e0*/  ISETP.EQ.OR P0, PT, R31, RZ, !P0 ;  /* 0x000000ff1f00720c */ /* 0x000fda0004702670 */
[----:B------:R-:W-:Y:S01]  /*37f0*/  @P0 LOP3.LUT R11, R33, 0x7ff00000, RZ, 0xfc, !PT ;  /* 0x7ff00000210b0812 */ /* 0x000fe200078efcff */
[----:B------:R-:W-:Y:S02]  /*3800*/  @!P0 IMAD.MOV.U32 R32, RZ, RZ, RZ ;  /* 0x000000ffff208224 */ /* 0x000fe400078e00ff */
[----:B------:R-:W-:Y:S02]  /*3810*/  @P0 IMAD.MOV.U32 R32, RZ, RZ, RZ ;  /* 0x000000ffff200224 */ /* 0x000fe400078e00ff */
[----:B------:R-:W-:Y:S01]  /*3820*/  @P0 IMAD.MOV.U32 R33, RZ, RZ, R11 ;  /* 0x000000ffff210224 */ /* 0x000fe200078e000b */
[----:B------:R-:W-:Y:S06]  /*3830*/  BRA `(.L_x_65) ;  /* 0x0000000000147947 */ /* 0x000fec0003800000 */
.L_x_67:
[----:B------:R-:W-:Y:S01]  /*3840*/  LOP3.LUT R33, R13, 0x80000, RZ, 0xfc, !PT ;  /* 0x000800000d217812 */ /* 0x000fe200078efcff */
[----:B------:R-:W-:Y:S01]  /*3850*/  IMAD.MOV.U32 R32, RZ, RZ, R12 ;  /* 0x000000ffff207224 */ /* 0x000fe200078e000c */
[----:B------:R-:W-:Y:S06]  /*3860*/  BRA `(.L_x_65) ;  /* 0x0000000000087947 */ /* 0x000fec0003800000 */
.L_x_66:
[----:B------:R-:W-:Y:S01]  /*3870*/  LOP3.LUT R33, R35, 0x80000, RZ, 0xfc, !PT ;  /* 0x0008000023217812 */ /* 0x000fe200078efcff */
[----:B------:R-:W-:-:S07]  /*3880*/  IMAD.MOV.U32 R32, RZ, RZ, R34 ;  /* 0x000000ffff207224 */ /* 0x000fce00078e0022 */
.L_x_65:
[----:B------:R-:W-:Y:S05]  /*3890*/  BSYNC.RECONVERGENT B1 ;  /* 0x0000000000017941 */ /* 0x000fea0003800200 */
.L_x_63:
[----:B------:R-:W-:Y:S02]  /*38a0*/  IMAD.MOV.U32 R11, RZ, RZ, 0x0 ;  /* 0x00000000ff0b7424 */ /* 0x000fe400078e00ff */
[----:B------:R-:W-:Y:S02]  /*38b0*/  IMAD.MOV.U32 R14, RZ, RZ, R32 ;  /* 0x000000ffff0e7224 */ /* 0x000fe400078e0020 */
[----:B------:R-:W-:Y:S01]  /*38c0*/  IMAD.MOV.U32 R15, RZ, RZ, R33 ;  /* 0x000000ffff0f7224 */ /* 0x000fe200078e0021 */
[----:B------:R-:W-:Y:S06]  /*38d0*/  RET.REL.NODEC R10 `(_Z13server_kernelP5queueS0_Pb) ;  /* 0xffffffc40ac87950 */ /* 0x000fec0003c3ffff */
.L_x_68:
[----:B------:R-:W-:-:S00]  /*38e0*/  BRA `(.L_x_68) ;  /* 0xfffffffc00fc7947 */ /* 0x000fc0000383ffff */
[----:B------:R-:W-:-:S00]  /*38f0*/  NOP ;  /* 0x0000000000007918 */ /* 0x000fc00000000000 */
        /* <DEDUP_REMOVED lines=8> */
.L_x_96:


//--------------------- .text._Z22gpu_histogram_distancePiS_Pd --------------------------
	.section	.text._Z22gpu_histogram_distancePiS_Pd,"ax",@progbits
	.align	128
        .global         _Z22gpu_histogram_distancePiS_Pd
        .type           _Z22gpu_histogram_distancePiS_Pd,@function
        .size           _Z22gpu_histogram_distancePiS_Pd,(.L_x_97 - _Z22gpu_histogram_distancePiS_Pd)
        .other          _Z22gpu_histogram_distancePiS_Pd,@"STO_CUDA_ENTRY STV_DEFAULT"
_Z22gpu_histogram_distancePiS_Pd:
.text._Z22gpu_histogram_distancePiS_Pd:
[----:B------:R-:W-:Y:S01]  /*0000*/  LDC R1, c[0x0][0x37c] ;  /* 0x0000df00ff017b82 */ /* 0x000fe20000000800 */
[----:B------:R-:W0:Y:S07]  /*0010*/  S2R R0, SR_TID.X ;  /* 0x0000000000007919 */ /* 0x000e2e0000002100 */
[----:B------:R-:W0:Y:S01]  /*0020*/  LDC.64 R4, c[0x0][0x390] ;  /* 0x0000e400ff047b82 */ /* 0x000e220000000a00 */
[----:B------:R-:W1:Y:S07]  /*0030*/  LDCU.64 UR4, c[0x0][0x358] ;  /* 0x00006b00ff0477ac */ /* 0x000e6e0008000a00 */
[----:B------:R-:W2:Y:S08]  /*0040*/  LDC.64 R6, c[0x0][0x388] ;  /* 0x0000e200ff067b82 */ /* 0x000eb00000000a00 */
[----:B------:R-:W3:Y:S01]  /*0050*/  LDC.64 R2, c[0x0][0x380] ;  /* 0x0000e000ff027b82 */ /* 0x000ee20000000a00 */
[----:B0-----:R-:W-:-:S04]  /*0060*/  IMAD.WIDE.U32 R4, R0, 0x8, R4 ;  /* 0x0000000800047825 */ /* 0x001fc800078e0004 */
[C---:B--2---:R-:W-:Y:S01]  /*0070*/  IMAD.WIDE.U32 R6, R0.reuse, 0x4, R6 ;  /* 0x0000000400067825 */ /* 0x044fe200078e0006 */
[----:B-1----:R0:W-:Y:S03]  /*0080*/  STG.E.64 desc[UR4][R4.64], RZ ;  /* 0x000000ff04007986 */ /* 0x0021e6000c101b04 */
[----:B---3--:R-:W-:Y:S01]  /*0090*/  IMAD.WIDE.U32 R2, R0, 0x4, R2 ;  /* 0x0000000400027825 */ /* 0x008fe200078e0002 */
[----:B------:R-:W2:Y:S04]  /*00a0*/  LDG.E R11, desc[UR4][R6.64] ;  /* 0x00000004060b7981 */ /* 0x000ea8000c1e1900 */
[----:B------:R-:W3:Y:S01]  /*00b0*/  LDG.E R10, desc[UR4][R2.64] ;  /* 0x00000004020a7981 */ /* 0x000ee2000c1e1900 */
[----:B------:R-:W-:Y:S01]  /*00c0*/  BSSY.RECONVERGENT B0, `(.L_x_69) ;  /* 0x000001c000007945 */ /* 0x000fe20003800200 */
[----:B--2---:R-:W-:-:S05]  /*00d0*/  IMAD.MOV R9, RZ, RZ, -R11 ;  /* 0x000000ffff097224 */ /* 0x004fca00078e0a0b */
[----:B---3--:R-:W-:-:S13]  /*00e0*/  ISETP.NE.AND P0, PT, R10, R9, PT ;  /* 0x000000090a00720c */ /* 0x008fda0003f05270 */
[----:B0-----:R-:W-:Y:S05]  /*00f0*/  @!P0 BRA `(.L_x_70) ;  /* 0x0000000000608947 */ /* 0x001fea0003800000 */
        /* <DEDUP_REMOVED lines=20> */
[----:B------:R-:W-:-:S07]  /*0240*/  MOV R12, 0x260 ;  /* 0x00000260000c7802 */ /* 0x000fce0000000f00 */
[----:B------:R-:W-:Y:S05]  /*0250*/  CALL.REL.NOINC `($__internal_1_$__cuda_sm20_div_rn_f64_full) ;  /* 0x0000000400407944 */ /* 0x000fea0003c00000 */
.L_x_72:
[----:B------:R-:W-:Y:S05]  /*0260*/  BSYNC.RECONVERGENT B1 ;  /* 0x0000000000017941 */ /* 0x000fea0003800200 */
.L_x_71:
[----:B------:R0:W-:Y:S02]  /*0270*/  STG.E.64 desc[UR4][R4.64], R2 ;  /* 0x0000000204007986 */ /* 0x0001e4000c101b04 */
.L_x_70:
[----:B------:R-:W-:Y:S05]  /*0280*/  BSYNC.RECONVERGENT B0 ;  /* 0x0000000000007941 */ /* 0x000fea0003800200 */
.L_x_69:
[C---:B------:R-:W-:Y:S01]  /*0290*/  ISETP.GT.U32.AND P6, PT, R0.reuse, 0x7f, PT ;  /* 0x0000007f0000780c */ /* 0x040fe20003fc4070 */
[----:B------:R-:W-:Y:S01]  /*02a0*/  BAR.SYNC.DEFER_BLOCKING 0x0 ;  /* 0x0000000000007b1d */ /* 0x000fe20000010000 */
[C---:B------:R-:W-:Y:S02]  /*02b0*/  ISETP.GT.U32.AND P2, PT, R0.reuse, 0x3f, PT ;  /* 0x0000003f0000780c */ /* 0x040fe40003f44070 */
[C---:B------:R-:W-:Y:S02]  /*02c0*/  ISETP.GT.U32.AND P0, PT, R0.reuse, 0x1f, PT ;  /* 0x0000001f0000780c */ /* 0x040fe40003f04070 */
[----:B0-----:R-:W-:Y:S01]  /*02d0*/  P2R R2, PR, RZ, 0x4 ;  /* 0x00000004ff027803 */ /* 0x001fe20000000000 */
[----:B------:R-:W-:Y:S01]  /*02e0*/  BSSY.RECONVERGENT B0, `(.L_x_73) ;  /* 0x000000b000007945 */ /* 0x000fe20003800200 */
[C---:B------:R-:W-:Y:S02]  /*02f0*/  ISETP.GT.U32.AND P1, PT, R0.reuse, 0xf, PT ;  /* 0x0000000f0000780c */ /* 0x040fe40003f24070 */
[----:B------:R-:W-:-:S02]  /*0300*/  ISETP.GT.U32.AND P2, PT, R0, 0x7, PT ;  /* 0x000000070000780c */ /* 0x000fc40003f44070 */
[C---:B------:R-:W-:Y:S02]  /*0310*/  ISETP.GT.U32.AND P3, PT, R0.reuse, 0x3, PT ;  /* 0x000000030000780c */ /* 0x040fe40003f64070 */
[C---:B------:R-:W-:Y:S02]  /*0320*/  ISETP.GT.U32.AND P4, PT, R0.reuse, 0x1, PT ;  /* 0x000000010000780c */ /* 0x040fe40003f84070 */
[----:B------:R-:W-:Y:S01]  /*0330*/  ISETP.NE.AND P5, PT, R0, RZ, PT ;  /* 0x000000ff0000720c */ /* 0x000fe20003fa5270 */
[----:B------:R-:W-:-:S12]  /*0340*/  @P6 BRA `(.L_x_74) ;  /* 0x0000000000106947 */ /* 0x000fd80003800000 */
[----:B------:R-:W2:Y:S04]  /*0350*/  LDG.E.64 R2, desc[UR4][R4.64] ;  /* 0x0000000404027981 */ /* 0x000ea8000c1e1b00 */
[----:B------:R-:W2:Y:S02]  /*0360*/  LDG.E.64 R6, desc[UR4][R4.64+0x400] ;  /* 0x0004000404067981 */ /* 0x000ea4000c1e1b00 */
[----:B--2---:R-:W-:-:S07]  /*0370*/  DADD R2, R2, R6 ;  /* 0x0000000002027229 */ /* 0x004fce0000000006 */
[----:B------:R0:W-:Y:S04]  /*0380*/  STG.E.64 desc[UR4][R4.64], R2 ;  /* 0x0000000204007986 */ /* 0x0001e8000c101b04 */
.L_x_74:
[----:B------:R-:W-:Y:S05]  /*0390*/  BSYNC.RECONVERGENT B0 ;  /* 0x0000000000007941 */ /* 0x000fea0003800200 */
.L_x_73:
[----:B------:R-:W-:Y:S01]  /*03a0*/  BAR.SYNC.DEFER_BLOCKING 0x0 ;  /* 0x0000000000007b1d */ /* 0x000fe20000010000 */
[----:B------:R-:W-:-:S05]  /*03b0*/  ISETP.GT.U32.AND P6, PT, R0, 0x3f, PT ;  /* 0x0000003f0000780c */ /* 0x000fca0003fc4070 */
[----:B------:R-:W-:Y:S08]  /*03c0*/  BSSY.RECONVERGENT B0, `(.L_x_75) ;  /* 0x0000006000007945 */ /* 0x000ff00003800200 */
[----:B------:R-:W-:Y:S05]  /*03d0*/  @P6 BRA `(.L_x_76) ;  /* 0x0000000000106947 */ /* 0x000fea0003800000 */
[----:B0-----:R-:W2:Y:S04]  /*03e0*/  LDG.E.64 R2, desc[UR4][R4.64] ;  /* 0x0000000404027981 */ /* 0x001ea8000c1e1b00 */
[----:B------:R-:W2:Y:S02]  /*03f0*/  LDG.E.64 R6, desc[UR4][R4.64+0x200] ;  /* 0x0002000404067981 */ /* 0x000ea4000c1e1b00 */
[----:B--2---:R-:W-:-:S07]  /*0400*/  DADD R2, R2, R6 ;  /* 0x0000000002027229 */ /* 0x004fce0000000006 */
[----:B------:R1:W-:Y:S04]  /*0410*/  STG.E.64 desc[UR4][R4.64], R2 ;  /* 0x0000000204007986 */ /* 0x0003e8000c101b04 */
.L_x_76:
[----:B------:R-:W-:Y:S05]  /*0420*/  BSYNC.RECONVERGENT B0 ;  /* 0x0000000000007941 */ /* 0x000fea0003800200 */
.L_x_75:
[----:B------:R-:W-:Y:S06]  /*0430*/  BAR.SYNC.DEFER_BLOCKING 0x0 ;  /* 0x0000000000007b1d */ /* 0x000fec0000010000 */
[----:B------:R-:W-:Y:S04]  /*0440*/  BSSY.RECONVERGENT B0, `(.L_x_77) ;  /* 0x0000006000007945 */ /* 0x000fe80003800200 */
[----:B------:R-:W-:Y:S05]  /*0450*/  @P0 BRA `(.L_x_78) ;  /* 0x0000000000100947 */ /* 0x000fea0003800000 */
[----:B01----:R-:W2:Y:S04]  /*0460*/  LDG.E.64 R2, desc[UR4][R4.64] ;  /* 0x0000000404027981 */ /* 0x003ea8000c1e1b00 */
[----:B------:R-:W2:Y:S02]  /*0470*/  LDG.E.64 R6, desc[UR4][R4.64+0x100] ;  /* 0x0001000404067981 */ /* 0x000ea4000c1e1b00 */
[----:B--2---:R-:W-:-:S07]  /*0480*/  DADD R2, R2, R6 ;  /* 0x0000000002027229 */ /* 0x004fce0000000006 */
[----:B------:R2:W-:Y:S04]  /*0490*/  STG.E.64 desc[UR4][R4.64], R2 ;  /* 0x0000000204007986 */ /* 0x0005e8000c101b04 */
.L_x_78:
[----:B------:R-:W-:Y:S05]  /*04a0*/  BSYNC.RECONVERGENT B0 ;  /* 0x0000000000007941 */ /* 0x000fea0003800200 */
.L_x_77:
[----:B------:R-:W-:Y:S06]  /*04b0*/  BAR.SYNC.DEFER_BLOCKING 0x0 ;  /* 0x0000000000007b1d */ /* 0x000fec0000010000 */
[----:B------:R-:W-:Y:S04]  /*04c0*/  BSSY.RECONVERGENT B0, `(.L_x_79) ;  /* 0x0000006000007945 */ /* 0x000fe80003800200 */
[----:B------:R-:W-:Y:S05]  /*04d0*/  @P1 BRA `(.L_x_80) ;  /* 0x0000000000101947 */ /* 0x000fea0003800000 */
[----:B012---:R-:W2:Y:S04]  /*04e0*/  LDG.E.64 R2, desc[UR4][R4.64] ;  /* 0x0000000404027981 */ /* 0x007ea8000c1e1b00 */
[----:B------:R-:W2:Y:S02]  /*04f0*/  LDG.E.64 R6, desc[UR4][R4.64+0x80] ;  /* 0x0000800404067981 */ /* 0x000ea4000c1e1b00 */
[----:B--2---:R-:W-:-:S07]  /*0500*/  DADD R2, R2, R6 ;  /* 0x0000000002027229 */ /* 0x004fce0000000006 */
[----:B------:R3:W-:Y:S04]  /*0510*/  STG.E.64 desc[UR4][R4.64], R2 ;  /* 0x0000000204007986 */ /* 0x0007e8000c101b04 */
.L_x_80:
[----:B------:R-:W-:Y:S05]  /*0520*/  BSYNC.RECONVERGENT B0 ;  /* 0x0000000000007941 */ /* 0x000fea0003800200 */
.L_x_79:
[----:B------:R-:W-:Y:S06]  /*0530*/  BAR.SYNC.DEFER_BLOCKING 0x0 ;  /* 0x0000000000007b1d */ /* 0x000fec0000010000 */
[----:B------:R-:W-:Y:S04]  /*0540*/  BSSY.RECONVERGENT B0, `(.L_x_81) ;  /* 0x0000006000007945 */ /* 0x000fe80003800200 */
[----:B------:R-:W-:Y:S05]  /*0550*/  @P2 BRA `(.L_x_82) ;  /* 0x0000000000102947 */ /* 0x000fea0003800000 */
[----:B0123--:R-:W2:Y:S04]  /*0560*/  LDG.E.64 R2, desc[UR4][R4.64] ;  /* 0x0000000404027981 */ /* 0x00fea8000c1e1b00 */
[----:B------:R-:W2:Y:S02]  /*0570*/  LDG.E.64 R6, desc[UR4][R4.64+0x40] ;  /* 0x0000400404067981 */ /* 0x000ea4000c1e1b00 */
[----:B--2---:R-:W-:-:S07]  /*0580*/  DADD R2, R2, R6 ;  /* 0x0000000002027229 */ /* 0x004fce0000000006 */
[----:B------:R4:W-:Y:S04]  /*0590*/  STG.E.64 desc[UR4][R4.64], R2 ;  /* 0x0000000204007986 */ /* 0x0009e8000c101b04 */
.L_x_82:
[----:B------:R-:W-:Y:S05]  /*05a0*/  BSYNC.RECONVERGENT B0 ;  /* 0x0000000000007941 */ /* 0x000fea0003800200 */
.L_x_81:
[----:B------:R-:W-:Y:S06]  /*05b0*/  BAR.SYNC.DEFER_BLOCKING 0x0 ;  /* 0x0000000000007b1d */ /* 0x000fec0000010000 */
[----:B------:R-:W-:Y:S04]  /*05c0*/  BSSY.RECONVERGENT B0, `(.L_x_83) ;  /* 0x0000006000007945 */ /* 0x000fe80003800200 */
[----:B------:R-:W-:Y:S05]  /*05d0*/  @P3 BRA `(.L_x_84) ;  /* 0x0000000000103947 */ /* 0x000fea0003800000 */
[----:B01234-:R-:W2:Y:S04]  /*05e0*/  LDG.E.64 R2, desc[UR4][R4.64] ;  /* 0x0000000404027981 */ /* 0x01fea8000c1e1b00 */
[----:B------:R-:W2:Y:S02]  /*05f0*/  LDG.E.64 R6, desc[UR4][R4.64+0x20] ;  /* 0x0000200404067981 */ /* 0x000ea4000c1e1b00 */
[----:B--2---:R-:W-:-:S07]  /*0600*/  DADD R2, R2, R6 ;  /* 0x0000000002027229 */ /* 0x004fce0000000006 */
[----:B------:R0:W-:Y:S04]  /*0610*/  STG.E.64 desc[UR4][R4.64], R2 ;  /* 0x0000000204007986 */ /* 0x0001e8000c101b04 */
.L_x_84:
[----:B------:R-:W-:Y:S05]  /*0620*/  BSYNC.RECONVERGENT B0 ;  /* 0x0000000000007941 */ /* 0x000fea0003800200 */
.L_x_83:
[----:B------:R-:W-:Y:S06]  /*0630*/  BAR.SYNC.DEFER_BLOCKING 0x0 ;  /* 0x0000000000007b1d */ /* 0x000fec0000010000 */
[----:B------:R-:W-:Y:S04]  /*0640*/  BSSY.RECONVERGENT B0, `(.L_x_85) ;  /* 0x0000006000007945 */ /* 0x000fe80003800200 */
[----:B------:R-:W-:Y:S05]  /*0650*/  @P4 BRA `(.L_x_86) ;  /* 0x0000000000104947 */ /* 0x000fea0003800000 */
[----:B01234-:R-:W2:Y:S04]  /*0660*/  LDG.E.64 R2, desc[UR4][R4.64] ;  /* 0x0000000404027981 */ /* 0x01fea8000c1e1b00 */
[----:B------:R-:W2:Y:S02]  /*0670*/  LDG.E.64 R6, desc[UR4][R4.64+0x10] ;  /* 0x0000100404067981 */ /* 0x000ea4000c1e1b00 */
[----:B--2---:R-:W-:-:S07]  /*0680*/  DADD R2, R2, R6 ;  /* 0x0000000002027229 */ /* 0x004fce0000000006 */
[----:B------:R0:W-:Y:S04]  /*0690*/  STG.E.64 desc[UR4][R4.64], R2 ;  /* 0x0000000204007986 */ /* 0x0001e8000c101b04 */
.L_x_86:
[----:B------:R-:W-:Y:S05]  /*06a0*/  BSYNC.RECONVERGENT B0 ;  /* 0x0000000000007941 */ /* 0x000fea0003800200 */
.L_x_85:
[----:B------:R-:W-:Y:S06]  /*06b0*/  BAR.SYNC.DEFER_BLOCKING 0x0 ;  /* 0x0000000000007b1d */ /* 0x000fec0000010000 */
[----:B------:R-:W-:Y:S04]  /*06c0*/  BSSY.RECONVERGENT B0, `(.L_x_87) ;  /* 0x0000007000007945 */ /* 0x000fe80003800200 */
[----:B------:R-:W-:Y:S05]  /*06d0*/  @P5 BRA `(.L_x_88) ;  /* 0x0000000000145947 */ /* 0x000fea0003800000 */
[----:B------:R-:W5:Y:S01]  /*06e0*/  LDC.64 R6, c[0x0][0x390] ;  /* 0x0000e400ff067b82 */ /* 0x000f620000000a00 */
[----:B01234-:R-:W2:Y:S04]  /*06f0*/  LDG.E.64 R2, desc[UR4][R4.64] ;  /* 0x0000000404027981 */ /* 0x01fea8000c1e1b00 */
[----:B-----5:R-:W2:Y:S02]  /*0700*/  LDG.E.64 R6, desc[UR4][R6.64+0x8] ;  /* 0x0000080406067981 */ /* 0x020ea4000c1e1b00 */
[----:B--2---:R-:W-:-:S07]  /*0710*/  DADD R2, R2, R6 ;  /* 0x0000000002027229 */ /* 0x004fce0000000006 */
[----:B------:R0:W-:Y:S04]  /*0720*/  STG.E.64 desc[UR4][R4.64], R2 ;  /* 0x0000000204007986 */ /* 0x0001e8000c101b04 */
.L_x_88:
[----:B------:R-:W-:Y:S05]  /*0730*/  BSYNC.RECONVERGENT B0 ;  /* 0x0000000000007941 */ /* 0x000fea0003800200 */
.L_x_87:
[----:B------:R-:W-:Y:S06]  /*0740*/  BAR.SYNC.DEFER_BLOCKING 0x0 ;  /* 0x0000000000007b1d */ /* 0x000fec0000010000 */
[----:B------:R-:W-:Y:S05]  /*0750*/  EXIT ;  /* 0x000000000000794d */ /* 0x000fea0003800000 */
        .weak           $__internal_1_$__cuda_sm20_div_rn_f64_full
        .type           $__internal_1_$__cuda_sm20_div_rn_f64_full,@function
        .size           $__internal_1_$__cuda_sm20_div_rn_f64_full,(.L_x_97 - $__internal_1_$__cuda_sm20_div_rn_f64_full)
$__internal_1_$__cuda_sm20_div_rn_f64_full:
[C---:B------:R-:W-:Y:S01]  /*0760*/  FSETP.GEU.AND P0, PT, |R7|.reuse, 1.469367938527859385e-39, PT ;  /* 0x001000000700780b */ /* 0x040fe20003f0e200 */
[----:B------:R-:W-:Y:S01]  /*0770*/  IMAD.MOV.U32 R10, RZ, RZ, 0x1 ;  /* 0x00000001ff0a7424 */ /* 0x000fe200078e00ff */
[----:B------:R-:W-:Y:S01]  /*0780*/  LOP3.LUT R2, R7, 0x800fffff, RZ, 0xc0, !PT ;  /* 0x800fffff07027812 */ /* 0x000fe200078ec0ff */
[----:B------:R-:W-:Y:S01]  /*0790*/  BSSY.RECONVERGENT B2, `(.L_x_89) ;  /* 0x0000055000027945 */ /* 0x000fe20003800200 */
[C---:B------:R-:W-:Y:S02]  /*07a0*/  FSETP.GEU.AND P2, PT, |R9|.reuse, 1.469367938527859385e-39, PT ;  /* 0x001000000900780b */ /* 0x040fe40003f4e200 */
[----:B------:R-:W-:Y:S01]  /*07b0*/  LOP3.LUT R3, R2, 0x3ff00000, RZ, 0xfc, !PT ;  /* 0x3ff0000002037812 */ /* 0x000fe200078efcff */
[----:B------:R-:W-:Y:S01]  /*07c0*/  IMAD.MOV.U32 R2, RZ, RZ, R6 ;  /* 0x000000ffff027224 */ /* 0x000fe200078e0006 */
[----:B------:R-:W-:Y:S02]  /*07d0*/  LOP3.LUT R13, R9, 0x7ff00000, RZ, 0xc0, !PT ;  /* 0x7ff00000090d7812 */ /* 0x000fe400078ec0ff */
[----:B------:R-:W-:-:S03]  /*07e0*/  LOP3.LUT R16, R7, 0x7ff00000, RZ, 0xc0, !PT ;  /* 0x7ff0000007107812 */ /* 0x000fc600078ec0ff */
[----:B------:R-:W-:Y:S01]  /*07f0*/  @!P0 DMUL R2, R6, 8.98846567431157953865e+307 ;  /* 0x7fe0000006028828 */ /* 0x000fe20000000000 */
[----:B------:R-:W-:-:S03]  /*0800*/  ISETP.GE.U32.AND P1, PT, R13, R16, PT ;  /* 0x000000100d00720c */ /* 0x000fc60003f26070 */
[----:B------:R-:W-:Y:S02]  /*0810*/  @!P2 LOP3.LUT R20, R7, 0x7ff00000, RZ, 0xc0, !PT ;  /* 0x7ff000000714a812 */ /* 0x000fe400078ec0ff */
[----:B------:R-:W0:Y:S02]  /*0820*/  MUFU.RCP64H R11, R3 ;  /* 0x00000003000b7308 */ /* 0x000e240000001800 */
[----:B------:R-:W-:Y:S01]  /*0830*/  @!P2 ISETP.GE.U32.AND P3, PT, R13, R20, PT ;  /* 0x000000140d00a20c */ /* 0x000fe20003f66070 */
[----:B------:R-:W-:Y:S01]  /*0840*/  @!P2 IMAD.MOV.U32 R20, RZ, RZ, RZ ;  /* 0x000000ffff14a224 */ /* 0x000fe200078e00ff */
[----:B0-----:R-:W-:-:S08]  /*0850*/  DFMA R14, R10, -R2, 1 ;  /* 0x3ff000000a0e742b */ /* 0x001fd00000000802 */
[----:B------:R-:W-:Y:S01]  /*0860*/  DFMA R18, R14, R14, R14 ;  /* 0x0000000e0e12722b */ /* 0x000fe2000000000e */
[----:B------:R-:W-:-:S05]  /*0870*/  IMAD.MOV.U32 R14, RZ, RZ, 0x1ca00000 ;  /* 0x1ca00000ff0e7424 */ /* 0x000fca00078e00ff */
[C---:B------:R-:W-:Y:S02]  /*0880*/  @!P2 SEL R15, R14.reuse, 0x63400000, !P3 ;  /* 0x634000000e0fa807 */ /* 0x040fe40005800000 */
[----:B------:R-:W-:Y:S01]  /*0890*/  DFMA R18, R10, R18, R10 ;  /* 0x000000120a12722b */ /* 0x000fe2000000000a */
[----:B------:R-:W-:Y:S01]  /*08a0*/  SEL R11, R14, 0x63400000, !P1 ;  /* 0x634000000e0b7807 */ /* 0x000fe20004800000 */
[----:B------:R-:W-:Y:S01]  /*08b0*/  IMAD.MOV.U32 R10, RZ, RZ, R8 ;  /* 0x000000ffff0a7224 */ /* 0x000fe200078e0008 */
[--C-:B------:R-:W-:Y:S02]  /*08c0*/  @!P2 LOP3.LUT R15, R15, 0x80000000, R9.reuse, 0xf8, !PT ;  /* 0x800000000f0fa812 */ /* 0x100fe400078ef809 */
[----:B------:R-:W-:Y:S02]  /*08d0*/  LOP3.LUT R11, R11, 0x800fffff, R9, 0xf8, !PT ;  /* 0x800fffff0b0b7812 */ /* 0x000fe400078ef809 */
[----:B------:R-:W-:Y:S01]  /*08e0*/  @!P2 LOP3.LUT R21, R15, 0x100000, RZ, 0xfc, !PT ;  /* 0x001000000f15a812 */ /* 0x000fe200078efcff */
[----:B------:R-:W-:-:S05]  /*08f0*/  DFMA R22, R18, -R2, 1 ;  /* 0x3ff000001216742b */ /* 0x000fca0000000802 */
[----:B------:R-:W-:-:S03]  /*0900*/  @!P2 DFMA R10, R10, 2, -R20 ;  /* 0x400000000a0aa82b */ /* 0x000fc60000000814 */
[----:B------:R-:W-:Y:S01]  /*0910*/  DFMA R18, R18, R22, R18 ;  /* 0x000000161212722b */ /* 0x000fe20000000012 */
[----:B------:R-:W-:Y:S02]  /*0920*/  IMAD.MOV.U32 R23, RZ, RZ, R13 ;  /* 0x000000ffff177224 */ /* 0x000fe400078e000d */
[----:B------:R-:W-:Y:S01]  /*0930*/  IMAD.MOV.U32 R22, RZ, RZ, R16 ;  /* 0x000000ffff167224 */ /* 0x000fe200078e0010 */
[----:B------:R-:W-:-:S03]  /*0940*/  @!P0 LOP3.LUT R22, R3, 0x7ff00000, RZ, 0xc0, !PT ;  /* 0x7ff0000003168812 */ /* 0x000fc600078ec0ff */
[----:B------:R-:W-:Y:S01]  /*0950*/  @!P2 LOP3.LUT R23, R11, 0x7ff00000, RZ, 0xc0, !PT ;  /* 0x7ff000000b17a812 */ /* 0x000fe200078ec0ff */
[----:B------:R-:W-:Y:S01]  /*0960*/  DMUL R20, R18, R10 ;  /* 0x0000000a12147228 */ /* 0x000fe20000000000 */
[----:B------:R-:W-:-:S03]  /*0970*/  VIADD R24, R22, 0xffffffff ;  /* 0xffffffff16187836 */ /* 0x000fc60000000000 */
[----:B------:R-:W-:-:S04]  /*0980*/  VIADD R15, R23, 0xffffffff ;  /* 0xffffffff170f7836 */ /* 0x000fc80000000000 */
[----:B------:R-:W-:Y:S01]  /*0990*/  DFMA R16, R20, -R2, R10 ;  /* 0x800000021410722b */ /* 0x000fe2000000000a */
[----:B------:R-:W-:-:S04]  /*09a0*/  ISETP.GT.U32.AND P0, PT, R15, 0x7feffffe, PT ;  /* 0x7feffffe0f00780c */ /* 0x000fc80003f04070 */
[----:B------:R-:W-:-:S03]  /*09b0*/  ISETP.GT.U32.OR P0, PT, R24, 0x7feffffe, P0 ;  /* 0x7feffffe1800780c */ /* 0x000fc60000704470 */
[----:B------:R-:W-:-:S10]  /*09c0*/  DFMA R16, R18, R16, R20 ;  /* 0x000000101210722b */ /* 0x000fd40000000014 */
[----:B------:R-:W-:Y:S05]  /*09d0*/  @P0 BRA `(.L_x_90) ;  /* 0x00000000006c0947 */ /* 0x000fea0003800000 */
[----:B------:R-:W-:-:S04]  /*09e0*/  LOP3.LUT R18, R7, 0x7ff00000, RZ, 0xc0, !PT ;  /* 0x7ff0000007127812 */ /* 0x000fc800078ec0ff */
[CC--:B------:R-:W-:Y:S02]  /*09f0*/  VIADDMNMX R8, R13.reuse, -R18.reuse, 0xb9600000, !PT ;  /* 0xb96000000d087446 */ /* 0x0c0fe40007800912 */
[----:B------:R-:W-:Y:S02]  /*0a00*/  ISETP.GE.U32.AND P0, PT, R13, R18, PT ;  /* 0x000000120d00720c */ /* 0x000fe40003f06070 */
[----:B------:R-:W-:Y:S02]  /*0a10*/  VIMNMX R8, PT, PT, R8, 0x46a00000, PT ;  /* 0x46a0000008087848 */ /* 0x000fe40003fe0100 */
[----:B------:R-:W-:-:S05]  /*0a20*/  SEL R13, R14, 0x63400000, !P0 ;  /* 0x634000000e0d7807 */ /* 0x000fca0004000000 */
[----:B------:R-:W-:Y:S02]  /*0a30*/  IMAD.IADD R13, R8, 0x1, -R13 ;  /* 0x00000001080d7824 */ /* 0x000fe400078e0a0d */
[----:B------:R-:W-:Y:S02]  /*0a40*/  IMAD.MOV.U32 R8, RZ, RZ, RZ ;  /* 0x000000ffff087224 */ /* 0x000fe400078e00ff */
        /* <DEDUP_REMOVED lines=11> */
[----:B------:R-:W-:Y:S01]  /*0b00*/  DMUL.RP R8, R16, R8 ;  /* 0x0000000810087228 */ /* 0x000fe20000008000 */
[----:B------:R-:W-:Y:S01]  /*0b10*/  IMAD.MOV.U32 R2, RZ, RZ, RZ ;  /* 0x000000ffff027224 */ /* 0x000fe200078e00ff */
[----:B------:R-:W-:-:S05]  /*0b20*/  IADD3 R13, PT, PT, -R13, -0x43300000, RZ ;  /* 0xbcd000000d0d7810 */ /* 0x000fca0007ffe1ff */
[----:B------:R-:W-:-:S03]  /*0b30*/  DFMA R2, R14, -R2, R16 ;  /* 0x800000020e02722b */ /* 0x000fc60000000010 */
[----:B------:R-:W-:-:S07]  /*0b40*/  LOP3.LUT R7, R9, R7, RZ, 0x3c, !PT ;  /* 0x0000000709077212 */ /* 0x000fce00078e3cff */
[----:B------:R-:W-:-:S04]  /*0b50*/  FSETP.NEU.AND P0, PT, |R3|, R13, PT ;  /* 0x0000000d0300720b */ /* 0x000fc80003f0d200 */
[----:B------:R-:W-:Y:S02]  /*0b60*/  FSEL R14, R8, R14, !P0 ;  /* 0x0000000e080e7208 */ /* 0x000fe40004000000 */
[----:B------:R-:W-:Y:S01]  /*0b70*/  FSEL R15, R7, R15, !P0 ;  /* 0x0000000f070f7208 */ /* 0x000fe20004000000 */
[----:B------:R-:W-:Y:S06]  /*0b80*/  BRA `(.L_x_91) ;  /* 0x0000000000547947 */ /* 0x000fec0003800000 */
.L_x_90:
        /* <DEDUP_REMOVED lines=16> */
.L_x_93:
[----:B------:R-:W-:Y:S01]  /*0c90*/  LOP3.LUT R15, R7, 0x80000, RZ, 0xfc, !PT ;  /* 0x00080000070f7812 */ /* 0x000fe200078efcff */
[----:B------:R-:W-:Y:S01]  /*0ca0*/  IMAD.MOV.U32 R14, RZ, RZ, R6 ;  /* 0x000000ffff0e7224 */ /* 0x000fe200078e0006 */
[----:B------:R-:W-:Y:S06]  /*0cb0*/  BRA `(.L_x_91) ;  /* 0x0000000000087947 */ /* 0x000fec0003800000 */
.L_x_92:
[----:B------:R-:W-:Y:S01]  /*0cc0*/  LOP3.LUT R15, R9, 0x80000, RZ, 0xfc, !PT ;  /* 0x00080000090f7812 */ /* 0x000fe200078efcff */
[----:B------:R-:W-:-:S07]  /*0cd0*/  IMAD.MOV.U32 R14, RZ, RZ, R8 ;  /* 0x000000ffff0e7224 */ /* 0x000fce00078e0008 */
.L_x_91:
[----:B------:R-:W-:Y:S05]  /*0ce0*/  BSYNC.RECONVERGENT B2 ;  /* 0x0000000000027941 */ /* 0x000fea0003800200 */
.L_x_89:
[----:B------:R-:W-:Y:S02]  /*0cf0*/  IMAD.MOV.U32 R13, RZ, RZ, 0x0 ;  /* 0x00000000ff0d7424 */ /* 0x000fe400078e00ff */
[----:B------:R-:W-:Y:S02]  /*0d00*/  IMAD.MOV.U32 R2, RZ, RZ, R14 ;  /* 0x000000ffff027224 */ /* 0x000fe400078e000e */
[----:B------:R-:W-:Y:S01]  /*0d10*/  IMAD.MOV.U32 R3, RZ, RZ, R15 ;  /* 0x000000ffff037224 */ /* 0x000fe200078e000f */
[----:B------:R-:W-:Y:S06]  /*0d20*/  RET.REL.NODEC R12 `(_Z22gpu_histogram_distancePiS_Pd) ;  /* 0xfffffff00cb47950 */ /* 0x000fec0003c3ffff */
.L_x_94:
        /* <DEDUP_REMOVED lines=13> */
.L_x_97:


//--------------------- .text._Z22gpu_image_to_histogramPhPi --------------------------
	.section	.text._Z22gpu_image_to_histogramPhPi,"ax",@progbits
	.align	128
        .global         _Z22gpu_image_to_histogramPhPi
        .type           _Z22gpu_image_to_histogramPhPi,@function
        .size           _Z22gpu_image_to_histogramPhPi,(.L_x_100 - _Z22gpu_image_to_histogramPhPi)
        .other          _Z22gpu_image_to_histogramPhPi,@"STO_CUDA_ENTRY STV_DEFAULT"
_Z22gpu_image_to_histogramPhPi:
.text._Z22gpu_image_to_histogramPhPi:
[----:B------:R-:W-:Y:S01]  /*0000*/  LDC R1, c[0x0][0x37c] ;  /* 0x0000df00ff017b82 */ /* 0x000fe20000000800 */
[----:B------:R-:W0:Y:S01]  /*0010*/  S2R R14, SR_TID.X ;  /* 0x00000000000e7919 */ /* 0x000e220000002100 */
[----:B------:R-:W1:Y:S01]  /*0020*/  LDCU.64 UR6, c[0x0][0x380] ;  /* 0x00007000ff0677ac */ /* 0x000e620008000a00 */
[----:B------:R-:W2:Y:S01]  /*0030*/  LDCU.64 UR4, c[0x0][0x358] ;  /* 0x00006b00ff0477ac */ /* 0x000ea20008000a00 */
[C---:B0-----:R-:W-:Y:S02]  /*0040*/  LOP3.LUT R10, R14.reuse, 0x1f, RZ, 0xc0, !PT ;  /* 0x0000001f0e0a7812 */ /* 0x041fe400078ec0ff */
[----:B------:R-:W-:Y:S02]  /*0050*/  SHF.R.U32.HI R5, RZ, 0x5, R14 ;  /* 0x00000005ff057819 */ /* 0x000fe4000001160e */
[----:B-1----:R-:W-:Y:S01]  /*0060*/  IADD3 R2, P2, PT, R14, UR6, RZ ;  /* 0x000000060e027c10 */ /* 0x002fe2000ff5e0ff */
[----:B------:R-:W-:Y:S02]  /*0070*/  VIADD R12, R10, 0xffffffff ;  /* 0xffffffff0a0c7836 */ /* 0x000fe40000000000 */
[----:B------:R-:W-:-:S02]  /*0080*/  VIADD R11, R5, 0xffffffff ;  /* 0xffffffff050b7836 */ /* 0x000fc40000000000 */
[----:B------:R-:W-:Y:S01]  /*0090*/  IMAD.X R3, RZ, RZ, UR7, P2 ;  /* 0x00000007ff037e24 */ /* 0x000fe200090e06ff */
[----:B------:R-:W-:Y:S02]  /*00a0*/  ISETP.GT.U32.AND P0, PT, R12, 0x1f, PT ;  /* 0x0000001f0c00780c */ /* 0x000fe40003f04070 */
[C---:B------:R-:W-:Y:S02]  /*00b0*/  ISETP.GT.U32.AND P1, PT, R11.reuse, 0x1f, PT ;  /* 0x0000001f0b00780c */ /* 0x040fe40003f24070 */
[----:B------:R-:W-:Y:S01]  /*00c0*/  ISETP.GT.U32.OR P5, PT, R11, 0x1f, P0 ;  /* 0x0000001f0b00780c */ /* 0x000fe200007a4470 */
[----:B--2---:R-:W2:Y:S10]  /*00d0*/  LDG.E.U8 R0, desc[UR4][R2.64] ;  /* 0x0000000402007981 */ /* 0x004eb4000c1e1100 */
[----:B------:R-:W-:-:S02]  /*00e0*/  @!P1 VIADD R8, R14, 0xffffffe0 ;  /* 0xffffffe00e089836 */ /* 0x000fc40000000000 */
[----:B------:R-:W-:-:S05]  /*00f0*/  @!P5 IMAD R6, R11, 0x20, R12 ;  /* 0x000000200b06d824 */ /* 0x000fca00078e020c */
[----:B------:R-:W-:-:S05]  /*0100*/  @!P5 IADD3 R6, P3, PT, R6, UR6, RZ ;  /* 0x000000060606dc10 */ /* 0x000fca000ff7e0ff */
[----:B------:R-:W-:Y:S01]  /*0110*/  @!P5 IMAD.X R7, RZ, RZ, UR7, P3 ;  /* 0x00000007ff07de24 */ /* 0x000fe200098e06ff */
[----:B------:R-:W-:-:S05]  /*0120*/  @!P1 IADD3 R8, P2, PT, R8, UR6, RZ ;  /* 0x0000000608089c10 */ /* 0x000fca000ff5e0ff */
[----:B------:R-:W2:Y:S01]  /*0130*/  @!P5 LDG.E.U8 R7, desc[UR4][R6.64] ;  /* 0x000000040607d981 */ /* 0x000ea2000c1e1100 */
[----:B------:R-:W-:-:S06]  /*0140*/  @!P1 IMAD.X R9, RZ, RZ, UR7, P2 ;  /* 0x00000007ff099e24 */ /* 0x000fcc00090e06ff */
[----:B------:R-:W3:Y:S01]  /*0150*/  @!P1 LDG.E.U8 R9, desc[UR4][R8.64] ;  /* 0x0000000408099981 */ /* 0x000ee2000c1e1100 */
[----:B------:R-:W-:Y:S02]  /*0160*/  ISETP.NE.AND P2, PT, R5, 0x1f, PT ;  /* 0x0000001f0500780c */ /* 0x000fe40003f45270 */
[----:B------:R-:W-:Y:S02]  /*0170*/  ISETP.EQ.OR P3, PT, R10, 0x1f, P1 ;  /* 0x0000001f0a00780c */ /* 0x000fe40000f62670 */
[----:B------:R-:W-:Y:S02]  /*0180*/  ISETP.GT.U32.OR P4, PT, R12, 0x1f, !P2 ;  /* 0x0000001f0c00780c */ /* 0x000fe40005784470 */
[----:B------:R-:W-:-:S07]  /*0190*/  PRMT R4, RZ, 0x7610, R4 ;  /* 0x00007610ff047816 */ /* 0x000fce0000000004 */
[----:B------:R0:W4:Y:S02]  /*01a0*/  @P2 LDG.E.U8 R19, desc[UR4][R2.64+0x20] ;  /* 0x0000200402132981 */ /* 0x000124000c1e1100 */
[----:B------:R-:W-:Y:S02]  /*01b0*/  @!P3 IMAD R11, R11, 0x20, R10 ;  /* 0x000000200b0bb824 */ /* 0x000fe400078e020a */
[----:B------:R-:W-:-:S04]  /*01c0*/  @!P4 IMAD R12, R5, 0x20, R12 ;  /* 0x00000020050cc824 */ /* 0x000fc800078e020c */
[----:B------:R-:W-:Y:S01]  /*01d0*/  @!P4 VIADD R12, R12, 0x20 ;  /* 0x000000200c0cc836 */ /* 0x000fe20000000000 */
[----:B--2---:R-:W-:-:S04]  /*01e0*/  @!P5 ISETP.GE.U32.AND P6, PT, R7, R0, PT ;  /* 0x000000000700d20c */ /* 0x004fc80003fc6070 */
[----:B------:R-:W-:Y:S02]  /*01f0*/  @!P5 SEL R13, RZ, 0xff80, !P6 ;  /* 0x0000ff80ff0dd807 */ /* 0x000fe40007000000 */
[----:B------:R-:W-:Y:S02]  /*0200*/  @!P3 IADD3 R6, P6, PT, R11, UR6, RZ ;  /* 0x000000060b06bc10 */ /* 0x000fe4000ffde0ff */
[----:B------:R-:W-:Y:S02]  /*0210*/  @!P5 PRMT R4, R13, 0x7610, R4 ;  /* 0x000076100d04d816 */ /* 0x000fe40000000004 */
[----:B---3--:R-:W-:Y:S01]  /*0220*/  @!P1 ISETP.GE.U32.AND P5, PT, R9, R0, PT ;  /* 0x000000000900920c */ /* 0x008fe20003fa6070 */
[----:B------:R-:W-:Y:S01]  /*0230*/  @!P3 IMAD.X R7, RZ, RZ, UR7, P6 ;  /* 0x00000007ff07be24 */ /* 0x000fe2000b0e06ff */
[----:B------:R-:W-:Y:S02]  /*0240*/  ISETP.NE.AND P6, PT, R10, 0x1f, PT ;  /* 0x0000001f0a00780c */ /* 0x000fe40003fc5270 */
[----:B------:R-:W-:Y:S01]  /*0250*/  @!P1 SEL R13, RZ, 0x40, !P5 ;  /* 0x00000040ff0d9807 */ /* 0x000fe20006800000 */
[----:B------:R-:W-:Y:S01]  /*0260*/  @!P0 VIADD R10, R14, 0xffffffff ;  /* 0xffffffff0e0a8836 */ /* 0x000fe20000000000 */
[----:B------:R-:W-:Y:S01]  /*0270*/  @!P4 IADD3 R8, P5, PT, R12, UR6, RZ ;  /* 0x000000060c08cc10 */ /* 0x000fe2000ffbe0ff */
[----:B------:R-:W2:Y:S04]  /*0280*/  @!P3 LDG.E.U8 R7, desc[UR4][R6.64+0x1] ;  /* 0x000001040607b981 */ /* 0x000ea8000c1e1100 */
[----:B------:R-:W-:Y:S01]  /*0290*/  @!P4 IMAD.X R9, RZ, RZ, UR7, P5 ;  /* 0x00000007ff09ce24 */ /* 0x000fe2000a8e06ff */
[----:B------:R-:W-:-:S03]  /*02a0*/  @!P0 IADD3 R10, P5, PT, R10, UR6, RZ ;  /* 0x000000060a0a8c10 */ /* 0x000fc6000ffbe0ff */
[----:B------:R-:W3:Y:S02]  /*02b0*/  @P6 LDG.E.U8 R15, desc[UR4][R2.64+0x1] ;  /* 0x00000104020f6981 */ /* 0x000ee4000c1e1100 */
[----:B------:R-:W-:Y:S01]  /*02c0*/  @!P0 IMAD.X R11, RZ, RZ, UR7, P5 ;  /* 0x00000007ff0b8e24 */ /* 0x000fe2000a8e06ff */
[----:B------:R-:W-:Y:S01]  /*02d0*/  ISETP.EQ.OR P5, PT, R5, 0x1f, !P6 ;  /* 0x0000001f0500780c */ /* 0x000fe200077a2670 */
[----:B------:R-:W5:Y:S04]  /*02e0*/  @!P4 LDG.E.U8 R9, desc[UR4][R8.64] ;  /* 0x000000040809c981 */ /* 0x000f68000c1e1100 */
[----:B------:R-:W5:Y:S08]  /*02f0*/  @!P0 LDG.E.U8 R11, desc[UR4][R10.64] ;  /* 0x000000040a0b8981 */ /* 0x000f70000c1e1100 */
[----:B------:R-:W4:Y:S01]  /*0300*/  @!P5 LDG.E.U8 R17, desc[UR4][R2.64+0x21] ;  /* 0x000021040211d981 */ /* 0x000f22000c1e1100 */
[----:B------:R-:W-:-:S04]  /*0310*/  @!P1 LOP3.LUT R13, R13, R4, RZ, 0xfc, !PT ;  /* 0x000000040d0d9212 */ /* 0x000fc800078efcff */
[----:B------:R-:W-:Y:S02]  /*0320*/  @!P1 PRMT R4, R13, 0x7610, R4 ;  /* 0x000076100d049816 */ /* 0x000fe40000000004 */
[----:B--2---:R-:W-:-:S04]  /*0330*/  @!P3 ISETP.GE.U32.AND P1, PT, R7, R0, PT ;  /* 0x000000000700b20c */ /* 0x004fc80003f26070 */
[----:B------:R-:W-:-:S04]  /*0340*/  @!P3 SEL R5, RZ, 0x20, !P1 ;  /* 0x00000020ff05b807 */ /* 0x000fc80004800000 */
[----:B------:R-:W-:Y:S02]  /*0350*/  @!P3 LOP3.LUT R5, R5, R4, RZ, 0xfc, !PT ;  /* 0x000000040505b212 */ /* 0x000fe400078efcff */
[----:B---3--:R-:W-:Y:S02]  /*0360*/  @P6 ISETP.GE.U32.AND P1, PT, R15, R0, PT ;  /* 0x000000000f00620c */ /* 0x008fe40003f26070 */
[----:B------:R-:W-:Y:S02]  /*0370*/  @!P3 PRMT R4, R5, 0x7610, R4 ;  /* 0x000076100504b816 */ /* 0x000fe40000000004 */
[----:B------:R-:W-:-:S04]  /*0380*/  @P6 SEL R5, RZ, 0x10, !P1 ;  /* 0x00000010ff056807 */ /* 0x000fc80004800000 */
[----:B------:R-:W-:Y:S02]  /*0390*/  @P6 LOP3.LUT R5, R5, R4, RZ, 0xfc, !PT ;  /* 0x0000000405056212 */ /* 0x000fe400078efcff */
[-C--:B----4-:R-:W-:Y:S02]  /*03a0*/  @!P5 ISETP.GE.U32.AND P1, PT, R17, R0.reuse, PT ;  /* 0x000000001100d20c */ /* 0x090fe40003f26070 */
[----:B------:R-:W-:Y:S02]  /*03b0*/  @P6 PRMT R4, R5, 0x7610, R4 ;  /* 0x0000761005046816 */ /* 0x000fe40000000004 */
[----:B0-----:R-:W-:Y:S02]  /*03c0*/  @!P5 SEL R3, RZ, 0x8, !P1 ;  /* 0x00000008ff03d807 */ /* 0x001fe40004800000 */
[----:B------:R-:W-:Y:S02]  /*03d0*/  @P2 ISETP.GE.U32.AND P1, PT, R19, R0, PT ;  /* 0x000000001300220c */ /* 0x000fe40003f26070 */
[----:B------:R-:W-:-:S04]  /*03e0*/  @!P5 LOP3.LUT R3, R3, R4, RZ, 0xfc, !PT ;  /* 0x000000040303d212 */ /* 0x000fc800078efcff */
[----:B------:R-:W-:Y:S02]  /*03f0*/  @!P5 PRMT R4, R3, 0x7610, R4 ;  /* 0x000076100304d816 */ /* 0x000fe40000000004 */
[----:B------:R-:W-:Y:S02]  /*0400*/  @P2 SEL R3, RZ, 0x4, !P1 ;  /* 0x00000004ff032807 */ /* 0x000fe40004800000 */
[----:B-----5:R-:W-:Y:S02]  /*0410*/  @!P4 ISETP.GE.U32.AND P1, PT, R9, R0, PT ;  /* 0x000000000900c20c */ /* 0x020fe40003f26070 */
[----:B------:R-:W-:Y:S02]  /*0420*/  @P2 LOP3.LUT R3, R3, R4, RZ, 0xfc, !PT ;  /* 0x0000000403032212 */ /* 0x000fe400078efcff */
[----:B------:R-:W-:Y:S02]  /*0430*/  @!P4 SEL R5, RZ, 0x2, !P1 ;  /* 0x00000002ff05c807 */ /* 0x000fe40004800000 */
[----:B------:R-:W-:-:S02]  /*0440*/  @P2 PRMT R4, R3, 0x7610, R4 ;  /* 0x0000761003042816 */ /* 0x000fc40000000004 */
[----:B------:R-:W0:Y:S01]  /*0450*/  LDC.64 R2, c[0x0][0x388] ;  /* 0x0000e200ff027b82 */ /* 0x000e220000000a00 */
[----:B------:R-:W-:Y:S02]  /*0460*/  @!P0 ISETP.GE.U32.AND P1, PT, R11, R0, PT ;  /* 0x000000000b00820c */ /* 0x000fe40003f26070 */
[----:B------:R-:W-:Y:S02]  /*0470*/  @!P4 LOP3.LUT R5, R5, R4, RZ, 0xfc, !PT ;  /* 0x000000040505c212 */ /* 0x000fe400078efcff */
[----:B------:R-:W-:Y:S02]  /*0480*/  @!P0 SEL R7, RZ, 0x1, !P1 ;  /* 0x00000001ff078807 */ /* 0x000fe40004800000 */
[----:B------:R-:W-:-:S04]  /*0490*/  @!P4 PRMT R4, R5, 0x7610, R4 ;  /* 0x000076100504c816 */ /* 0x000fc80000000004 */
[----:B------:R-:W-:-:S04]  /*04a0*/  @!P0 LOP3.LUT R7, R4, R7, RZ, 0xfc, !PT ;  /* 0x0000000704078212 */ /* 0x000fc800078efcff */
[----:B------:R-:W-:-:S04]  /*04b0*/  @!P0 PRMT R4, R7, 0x7610, R4 ;  /* 0x0000761007048816 */ /* 0x000fc80000000004 */
[----:B------:R-:W-:Y:S01]  /*04c0*/  LOP3.LUT R5, R4, 0xff, RZ, 0xc0, !PT ;  /* 0x000000ff04057812 */ /* 0x000fe200078ec0ff */
[----:B------:R-:W-:-:S04]  /*04d0*/  IMAD.MOV.U32 R7, RZ, RZ, 0x1 ;  /* 0x00000001ff077424 */ /* 0x000fc800078e00ff */
[----:B0-----:R-:W-:-:S05]  /*04e0*/  IMAD.WIDE.U32 R2, R5, 0x4, R2 ;  /* 0x0000000405027825 */ /* 0x001fca00078e0002 */
[----:B------:R-:W-:Y:S01]  /*04f0*/  REDG.E.ADD.STRONG.GPU desc[UR4][R2.64], R7 ;  /* 0x000000070200798e */ /* 0x000fe2000c12e104 */
[----:B------:R-:W-:Y:S05]  /*0500*/  EXIT ;  /* 0x000000000000794d */ /* 0x000fea0003800000 */
.L_x_95:
        /* <DEDUP_REMOVED lines=15> */
.L_x_100:


//--------------------- .nv.shared._Z13server_kernelP5queueS0_Pb --------------------------
	.section	.nv.shared._Z13server_kernelP5queueS0_Pb,"aw",@nobits
	.sectionflags	@""
	.align	8
.nv.shared._Z13server_kernelP5queueS0_Pb:
	.zero		5152


//--------------------- .nv.shared.reserved.0     --------------------------
	.section	.nv.shared.reserved.0,"aw",@nobits
	.weak		__nv_reservedSMEM_offset_0_alias
	.size		__nv_reservedSMEM_offset_0_alias, 0, 64
	.other		__nv_reservedSMEM_offset_0_alias,@"STO_CUDA_RESERVED_SHARED STV_DEFAULT"
__nv_reservedSMEM_offset_0_alias:
	.zero		0
	.zero		64


//--------------------- .nv.constant0._Z13server_kernelP5queueS0_Pb --------------------------
	.section	.nv.constant0._Z13server_kernelP5queueS0_Pb,"a",@progbits
	.sectionflags	@""
	.align	4
.nv.constant0._Z13server_kernelP5queueS0_Pb:
	.zero		920


//--------------------- .nv.constant0._Z22gpu_histogram_distancePiS_Pd --------------------------
	.section	.nv.constant0._Z22gpu_histogram_distancePiS_Pd,"a",@progbits
	.sectionflags	@""
	.align	4
.nv.constant0._Z22gpu_histogram_distancePiS_Pd:
	.zero		920


//--------------------- .nv.constant0._Z22gpu_image_to_histogramPhPi --------------------------
	.section	.nv.constant0._Z22gpu_image_to_histogramPhPi,"a",@progbits
	.sectionflags	@""
	.align	4
.nv.constant0._Z22gpu_image_to_histogramPhPi:
	.zero		912


//--------------------- SYMBOLS --------------------------

	.type		.nv.reservedSmem.offset0,@object
	.size		.nv.reservedSmem.offset0,0x4
	.type		.nv.reservedSmem.cap,@object
	.size		.nv.reservedSmem.cap,0x4
